	.headerflags	@"EF_CUDA_TEXMODE_UNIFIED EF_CUDA_64BIT_ADDRESS EF_CUDA_SM86 EF_CUDA_VIRTUAL_SM(EF_CUDA_SM86)"
	.elftype	@"ET_EXEC"


//--------------------- .nv.info                  --------------------------
	.section	.nv.info,"",@"SHT_CUDA_INFO"
	.align	4


	//----- nvinfo : EIATTR_REGCOUNT
	.align		4
        /*0000*/ 	.byte	0x04, 0x2f
        /*0002*/ 	.short	(.L_1 - .L_0)
	.align		4
.L_0:
        /*0004*/ 	.word	index@(recompute_w_u_fwd_kernel)
        /*0008*/ 	.word	0x0000007a


	//----- nvinfo : EIATTR_MAX_STACK_SIZE
	.align		4
.L_1:
        /*000c*/ 	.byte	0x04, 0x23
        /*000e*/ 	.short	(.L_3 - .L_2)
	.align		4
.L_2:
        /*0010*/ 	.word	index@(recompute_w_u_fwd_kernel)
        /*0014*/ 	.word	0x00000000


	//----- nvinfo : EIATTR_MIN_STACK_SIZE
	.align		4
.L_3:
        /*0018*/ 	.byte	0x04, 0x12
        /*001a*/ 	.short	(.L_5 - .L_4)
	.align		4
.L_4:
        /*001c*/ 	.word	index@(recompute_w_u_fwd_kernel)
        /*0020*/ 	.word	0x00000000


	//----- nvinfo : EIATTR_FRAME_SIZE
	.align		4
.L_5:
        /*0024*/ 	.byte	0x04, 0x11
        /*0026*/ 	.short	(.L_7 - .L_6)
	.align		4
.L_6:
        /*0028*/ 	.word	index@(recompute_w_u_fwd_kernel)
        /*002c*/ 	.word	0x00000000
.L_7:


//--------------------- .nv.info.recompute_w_u_fwd_kernel --------------------------
	.section	.nv.info.recompute_w_u_fwd_kernel,"",@"SHT_CUDA_INFO"
	.align	4


	//----- nvinfo : EIATTR_CUDA_API_VERSION
	.align		4
        /*0000*/ 	.byte	0x04, 0x37
        /*0002*/ 	.short	(.L_9 - .L_8)
.L_8:
        /*0004*/ 	.word	0x0000007b


	//----- nvinfo : EIATTR_SW2861232_WAR
	.align		4
.L_9:
        /*0008*/ 	.byte	0x01, 0x35
	.zero		2


	//----- nvinfo : EIATTR_PARAM_CBANK
	.align		4
        /*000c*/ 	.byte	0x04, 0x0a
        /*000e*/ 	.short	(.L_11 - .L_10)
	.align		4
.L_10:
        /*0010*/ 	.word	index@(.nv.constant0.recompute_w_u_fwd_kernel)
        /*0014*/ 	.short	0x0160
        /*0016*/ 	.short	0x0044


	//----- nvinfo : EIATTR_CBANK_PARAM_SIZE
	.align		4
.L_11:
        /*0018*/ 	.byte	0x03, 0x19
        /*001a*/ 	.short	0x0044


	//----- nvinfo : EIATTR_KPARAM_INFO
	.align		4
        /*001c*/ 	.byte	0x04, 0x17
        /*001e*/ 	.short	(.L_13 - .L_12)
.L_12:
        /*0020*/ 	.word	0x00000000
        /*0024*/ 	.short	0x0008
        /*0026*/ 	.short	0x0040
        /*0028*/ 	.byte	0x00, 0xf0, 0x11, 0x00


	//----- nvinfo : EIATTR_KPARAM_INFO
	.align		4
.L_13:
        /*002c*/ 	.byte	0x04, 0x17
        /*002e*/ 	.short	(.L_15 - .L_14)
.L_14:
        /*0030*/ 	.word	0x00000000
        /*0034*/ 	.short	0x0007
        /*0036*/ 	.short	0x0038
        /*0038*/ 	.byte	0x00, 0xf0, 0x21, 0x00


	//----- nvinfo : EIATTR_KPARAM_INFO
	.align		4
.L_15:
        /*003c*/ 	.byte	0x04, 0x17
        /*003e*/ 	.short	(.L_17 - .L_16)
.L_16:
        /*0040*/ 	.word	0x00000000
        /*0044*/ 	.short	0x0006
        /*0046*/ 	.short	0x0030
        /*0048*/ 	.byte	0x00, 0xf0, 0x21, 0x00


	//----- nvinfo : EIATTR_KPARAM_INFO
	.align		4
.L_17:
        /*004c*/ 	.byte	0x04, 0x17
        /*004e*/ 	.short	(.L_19 - .L_18)
.L_18:
        /*0050*/ 	.word	0x00000000
        /*0054*/ 	.short	0x0005
        /*0056*/ 	.short	0x0028
        /*0058*/ 	.byte	0x00, 0xf0, 0x21, 0x00


	//----- nvinfo : EIATTR_KPARAM_INFO
	.align		4
.L_19:
        /*005c*/ 	.byte	0x04, 0x17
        /*005e*/ 	.short	(.L_21 - .L_20)
.L_20:
        /*0060*/ 	.word	0x00000000
        /*0064*/ 	.short	0x0004
        /*0066*/ 	.short	0x0020
        /*0068*/ 	.byte	0x00, 0xf0, 0x21, 0x00


	//----- nvinfo : EIATTR_KPARAM_INFO
	.align		4
.L_21:
        /*006c*/ 	.byte	0x04, 0x17
        /*006e*/ 	.short	(.L_23 - .L_22)
.L_22:
        /*0070*/ 	.word	0x00000000
        /*0074*/ 	.short	0x0003
        /*0076*/ 	.short	0x0018
        /*0078*/ 	.byte	0x00, 0xf0, 0x21, 0x00


	//----- nvinfo : EIATTR_KPARAM_INFO
	.align		4
.L_23:
        /*007c*/ 	.byte	0x04, 0x17
        /*007e*/ 	.short	(.L_25 - .L_24)
.L_24:
        /*0080*/ 	.word	0x00000000
        /*0084*/ 	.short	0x0002
        /*0086*/ 	.short	0x0010
        /*0088*/ 	.byte	0x00, 0xf0, 0x21, 0x00


	//----- nvinfo : EIATTR_KPARAM_INFO
	.align		4
.L_25:
        /*008c*/ 	.byte	0x04, 0x17
        /*008e*/ 	.short	(.L_27 - .L_26)
.L_26:
        /*0090*/ 	.word	0x00000000
        /*0094*/ 	.short	0x0001
        /*0096*/ 	.short	0x0008
        /*0098*/ 	.byte	0x00, 0xf0, 0x21, 0x00


	//----- nvinfo : EIATTR_KPARAM_INFO
	.align		4
.L_27:
        /*009c*/ 	.byte	0x04, 0x17
        /*009e*/ 	.short	(.L_29 - .L_28)
.L_28:
        /*00a0*/ 	.word	0x00000000
        /*00a4*/ 	.short	0x0000
        /*00a6*/ 	.short	0x0000
        /*00a8*/ 	.byte	0x00, 0xf0, 0x21, 0x00


	//----- nvinfo : EIATTR_MAXREG_COUNT
	.align		4
.L_29:
        /*00ac*/ 	.byte	0x03, 0x1b
        /*00ae*/ 	.short	0x00ff


	//----- nvinfo : EIATTR_EXIT_INSTR_OFFSETS
	.align		4
        /*00b0*/ 	.byte	0x04, 0x1c
        /*00b2*/ 	.short	(.L_31 - .L_30)


	//   ....[0]....
.L_30:
        /*00b4*/ 	.word	0x00006270


	//----- nvinfo : EIATTR_MAX_THREADS
	.align		4
.L_31:
        /*00b8*/ 	.byte	0x04, 0x05
        /*00ba*/ 	.short	(.L_33 - .L_32)
.L_32:
        /*00bc*/ 	.word	0x00000040
        /*00c0*/ 	.word	0x00000001
        /*00c4*/ 	.word	0x00000001
.L_33:


//--------------------- .nv.rel.action            --------------------------
	.section	.nv.rel.action,"",@"SHT_CUDA_RELOCINFO"
	.align	8
	.sectionentsize	8
        /*0000*/ 	.byte	0x73, 0x00, 0x00, 0x00, 0x00, 0x00, 0x00, 0x00, 0x00, 0x00, 0x00, 0x11, 0x25, 0x00, 0x05, 0x36


//--------------------- .nv.constant0.recompute_w_u_fwd_kernel --------------------------
	.section	.nv.constant0.recompute_w_u_fwd_kernel,"a",@progbits
	.align	4
.nv.constant0.recompute_w_u_fwd_kernel:
	.zero		420


//--------------------- .text.recompute_w_u_fwd_kernel --------------------------
	.section	.text.recompute_w_u_fwd_kernel,"ax",@progbits
	.sectionflags	@"SHF_BARRIERS=1"
	.sectioninfo	@"SHI_REGISTERS=122"
	.align	128
        .global         recompute_w_u_fwd_kernel
        .type           recompute_w_u_fwd_kernel,@function
        .size           recompute_w_u_fwd_kernel,(.L_x_1 - recompute_w_u_fwd_kernel)
        .other          recompute_w_u_fwd_kernel,@"STO_CUDA_ENTRY STV_DEFAULT"
recompute_w_u_fwd_kernel:
.text.recompute_w_u_fwd_kernel:
[----:B------:R-:W-:-:S02]  /*0000*/  IMAD.MOV.U32 R1, RZ, RZ, c[0x0][0x28] ;  /* 0x00000a00ff017624 */ /* 0x000fc400078e00ff */
[----:B------:R-:W1:Y:S01]  /*0010*/  S2R R4, SR_CTAID.X ;  /* 0x0000000000047919 */ /* 0x000e620000002500 */
[----:B------:R-:W-:Y:S01]  /*0020*/  IMAD.MOV.U32 R7, RZ, RZ, 0x4 ;  /* 0x00000004ff077424 */ /* 0x000fe200078e00ff */
[----:B------:R-:W-:Y:S01]  /*0030*/  ULDC.64 UR4, c[0x0][0x118] ;  /* 0x0000460000047ab9 */ /* 0x000fe20000000a00 */
[----:B-1----:R-:W-:-:S04]  /*0040*/  IMAD.SHL.U32 R4, R4, 0x2, RZ ;  /* 0x0000000204047824 */ /* 0x002fc800078e00ff */
[----:B------:R-:W-:-:S05]  /*0050*/  IMAD.WIDE R4, R4, R7, c[0x0][0x198] ;  /* 0x0000660004047625 */ /* 0x000fca00078e0207 */
[----:B------:R-:W2:Y:S04]  /*0060*/  LDG.E R6, [R4.64] ;  /* 0x0000000404067981 */ /* 0x000ea8000c1e1900 */
[----:B------:R-:W3:Y:S04]  /*0070*/  LDG.E R36, [R4.64+0x4] ;  /* 0x0000040404247981 */ /* 0x000ee8000c1e1900 */
[----:B------:R-:W1:Y:S04]  /*0080*/  S2R R39, SR_CTAID.Y ;  /* 0x0000000000277919 */ /* 0x000e680000002600 */
[----:B------:R-:W4:Y:S01]  /*0090*/  S2R R95, SR_TID.X ;  /* 0x00000000005f7919 */ /* 0x000f220000002100 */
[----:B--2---:R-:W-:-:S05]  /*00a0*/  IMAD.WIDE R6, R6, R7, c[0x0][0x190] ;  /* 0x0000640006067625 */ /* 0x004fca00078e0207 */
[----:B------:R3:W2:Y:S04]  /*00b0*/  LDG.E R8, [R6.64] ;  /* 0x0000000406087981 */ /* 0x0006a8000c1e1900 */
[----:B------:R3:W2:Y:S01]  /*00c0*/  LDG.E R3, [R6.64+0x4] ;  /* 0x0000040406037981 */ /* 0x0006a2000c1e1900 */
[----:B-1----:R-:W-:Y:S01]  /*00d0*/  SHF.R.S32.HI R0, RZ, 0x1f, R39 ;  /* 0x0000001fff007819 */ /* 0x002fe20000011427 */
[----:B----4-:R-:W-:Y:S01]  /*00e0*/  IMAD.SHL.U32 R2, R95, 0x8, RZ ;  /* 0x000000085f027824 */ /* 0x010fe200078e00ff */
[----:B------:R-:W-:Y:S01]  /*00f0*/  SHF.R.U32.HI R37, RZ, 0x3, R95 ;  /* 0x00000003ff257819 */ /* 0x000fe2000001165f */
[----:B---3--:R-:W-:Y:S01]  /*0100*/  IMAD.SHL.U32 R36, R36, 0x40, RZ ;  /* 0x0000004024247824 */ /* 0x008fe200078e00ff */
[----:B------:R-:W-:Y:S02]  /*0110*/  LEA.HI R0, R0, R39, RZ, 0x4 ;  /* 0x0000002700007211 */ /* 0x000fe400078f20ff */
[----:B------:R-:W-:-:S02]  /*0120*/  LOP3.LUT R4, R2, 0x38, RZ, 0xc0, !PT ;  /* 0x0000003802047812 */ /* 0x000fc400078ec0ff */
[----:B------:R-:W-:Y:S02]  /*0130*/  LOP3.LUT R0, R0, 0xfffffff0, RZ, 0xc0, !PT ;  /* 0xfffffff000007812 */ /* 0x000fe400078ec0ff */
[----:B------:R-:W-:Y:S01]  /*0140*/  SGXT.U32 R37, R37, 0x3 ;  /* 0x000000032525781a */ /* 0x000fe20000000000 */
[----:B------:R-:W-:Y:S01]  /*0150*/  IMAD.WIDE.U32 R6, R4, 0x2, RZ ;  /* 0x0000000204067825 */ /* 0x000fe200078e00ff */
[----:B------:R-:W-:Y:S02]  /*0160*/  SHF.R.S32.HI R98, RZ, 0x1f, R36 ;  /* 0x0000001fff627819 */ /* 0x000fe40000011424 */
[C---:B------:R-:W-:Y:S01]  /*0170*/  LOP3.LUT R15, R36.reuse, R37, RZ, 0xfc, !PT ;  /* 0x00000025240f7212 */ /* 0x040fe200078efcff */
[----:B------:R-:W-:Y:S01]  /*0180*/  IMAD.IADD R39, R39, 0x1, -R0 ;  /* 0x0000000127277824 */ /* 0x000fe200078e0a00 */
[C-C-:B------:R-:W-:Y:S01]  /*0190*/  LOP3.LUT R18, R36.reuse, 0x8, R37.reuse, 0xfe, !PT ;  /* 0x0000000824127812 */ /* 0x140fe200078efe25 */
[----:B------:R-:W-:Y:S01]  /*01a0*/  IMAD.MOV.U32 R0, RZ, RZ, 0x2 ;  /* 0x00000002ff007424 */ /* 0x000fe200078e00ff */
[C---:B------:R-:W-:Y:S01]  /*01b0*/  ISETP.GT.U32.AND P0, PT, R15.reuse, -0x1, PT ;  /* 0xffffffff0f00780c */ /* 0x040fe20003f04070 */
[----:B------:R-:W-:Y:S01]  /*01c0*/  IMAD.SHL.U32 R9, R15, 0x800, RZ ;  /* 0x000008000f097824 */ /* 0x000fe200078e00ff */
[--C-:B------:R-:W-:Y:S01]  /*01d0*/  LOP3.LUT R14, R36, 0x10, R37.reuse, 0xfe, !PT ;  /* 0x00000010240e7812 */ /* 0x100fe200078efe25 */
[----:B------:R-:W-:Y:S01]  /*01e0*/  IMAD.SHL.U32 R21, R18, 0x800, RZ ;  /* 0x0000080012157824 */ /* 0x000fe200078e00ff */
[----:B------:R-:W-:-:S02]  /*01f0*/  LOP3.LUT R12, R36, 0x18, R37, 0xfe, !PT ;  /* 0x00000018240c7812 */ /* 0x000fc400078efe25 */
[----:B------:R-:W-:Y:S01]  /*0200*/  LOP3.LUT R9, R9, R6, RZ, 0xfc, !PT ;  /* 0x0000000609097212 */ /* 0x000fe200078efcff */
[----:B------:R-:W-:Y:S01]  /*0210*/  IMAD.SHL.U32 R23, R14, 0x800, RZ ;  /* 0x000008000e177824 */ /* 0x000fe200078e00ff */
[--C-:B------:R-:W-:Y:S01]  /*0220*/  LOP3.LUT R26, R36, 0x38, R37.reuse, 0xfe, !PT ;  /* 0x00000038241a7812 */ /* 0x100fe200078efe25 */
[----:B------:R-:W-:Y:S01]  /*0230*/  IMAD.SHL.U32 R29, R12, 0x800, RZ ;  /* 0x000008000c1d7824 */ /* 0x000fe200078e00ff */
[C-C-:B------:R-:W-:Y:S02]  /*0240*/  LOP3.LUT R24, R36.reuse, 0x30, R37.reuse, 0xfe, !PT ;  /* 0x0000003024187812 */ /* 0x140fe400078efe25 */
[--C-:B------:R-:W-:Y:S01]  /*0250*/  LOP3.LUT R16, R36, 0x28, R37.reuse, 0xfe, !PT ;  /* 0x0000002824107812 */ /* 0x100fe200078efe25 */
[----:B------:R-:W-:Y:S01]  /*0260*/  IMAD.SHL.U32 R45, R26, 0x800, RZ ;  /* 0x000008001a2d7824 */ /* 0x000fe200078e00ff */
[----:B------:R-:W-:Y:S01]  /*0270*/  LOP3.LUT R10, R36, 0x20, R37, 0xfe, !PT ;  /* 0x00000020240a7812 */ /* 0x000fe200078efe25 */
[----:B------:R-:W-:Y:S01]  /*0280*/  IMAD.SHL.U32 R43, R24, 0x800, RZ ;  /* 0x00000800182b7824 */ /* 0x000fe200078e00ff */
[--C-:B------:R-:W-:Y:S01]  /*0290*/  SHF.L.U64.HI R13, R18, 0xb, R98.reuse ;  /* 0x0000000b120d7819 */ /* 0x100fe20000010262 */
[----:B------:R-:W-:Y:S01]  /*02a0*/  IMAD.SHL.U32 R41, R16, 0x800, RZ ;  /* 0x0000080010297824 */ /* 0x000fe200078e00ff */
[--C-:B------:R-:W-:Y:S01]  /*02b0*/  SHF.L.U64.HI R11, R14, 0xb, R98.reuse ;  /* 0x0000000b0e0b7819 */ /* 0x100fe20000010262 */
[----:B------:R-:W-:Y:S01]  /*02c0*/  IMAD.SHL.U32 R35, R10, 0x800, RZ ;  /* 0x000008000a237824 */ /* 0x000fe200078e00ff */
[----:B------:R-:W-:-:S02]  /*02d0*/  SHF.L.U64.HI R17, R12, 0xb, R98 ;  /* 0x0000000b0c117819 */ /* 0x000fc40000010262 */
[--C-:B------:R-:W-:Y:S02]  /*02e0*/  SHF.L.U64.HI R27, R10, 0xb, R98.reuse ;  /* 0x0000000b0a1b7819 */ /* 0x100fe40000010262 */
[--C-:B------:R-:W-:Y:S02]  /*02f0*/  SHF.L.U64.HI R25, R16, 0xb, R98.reuse ;  /* 0x0000000b10197819 */ /* 0x100fe40000010262 */
[--C-:B------:R-:W-:Y:S02]  /*0300*/  SHF.L.U64.HI R49, R24, 0xb, R98.reuse ;  /* 0x0000000b18317819 */ /* 0x100fe40000010262 */
[----:B------:R-:W-:Y:S02]  /*0310*/  SHF.L.U64.HI R47, R26, 0xb, R98 ;  /* 0x0000000b1a2f7819 */ /* 0x000fe40000010262 */
[----:B------:R-:W-:Y:S02]  /*0320*/  ISETP.GT.U32.AND P3, PT, R18, -0x1, PT ;  /* 0xffffffff1200780c */ /* 0x000fe40003f64070 */
[----:B------:R-:W-:-:S02]  /*0330*/  LOP3.LUT R21, R21, R6, RZ, 0xfc, !PT ;  /* 0x0000000615157212 */ /* 0x000fc400078efcff */
[-C--:B------:R-:W-:Y:S02]  /*0340*/  LOP3.LUT R13, R13, R7.reuse, RZ, 0xfc, !PT ;  /* 0x000000070d0d7212 */ /* 0x080fe400078efcff */
[-C--:B------:R-:W-:Y:S02]  /*0350*/  LOP3.LUT R23, R23, R6.reuse, RZ, 0xfc, !PT ;  /* 0x0000000617177212 */ /* 0x080fe400078efcff */
[-C--:B------:R-:W-:Y:S02]  /*0360*/  LOP3.LUT R11, R11, R7.reuse, RZ, 0xfc, !PT ;  /* 0x000000070b0b7212 */ /* 0x080fe400078efcff */
[-C--:B------:R-:W-:Y:S02]  /*0370*/  LOP3.LUT R29, R29, R6.reuse, RZ, 0xfc, !PT ;  /* 0x000000061d1d7212 */ /* 0x080fe400078efcff */
[----:B------:R-:W-:Y:S02]  /*0380*/  LOP3.LUT R17, R17, R7, RZ, 0xfc, !PT ;  /* 0x0000000711117212 */ /* 0x000fe400078efcff */
[----:B------:R-:W-:-:S02]  /*0390*/  LOP3.LUT R35, R35, R6, RZ, 0xfc, !PT ;  /* 0x0000000623237212 */ /* 0x000fc400078efcff */
[-C--:B------:R-:W-:Y:S02]  /*03a0*/  LOP3.LUT R27, R27, R7.reuse, RZ, 0xfc, !PT ;  /* 0x000000071b1b7212 */ /* 0x080fe400078efcff */
[-C--:B------:R-:W-:Y:S02]  /*03b0*/  LOP3.LUT R41, R41, R6.reuse, RZ, 0xfc, !PT ;  /* 0x0000000629297212 */ /* 0x080fe400078efcff */
[-C--:B------:R-:W-:Y:S02]  /*03c0*/  LOP3.LUT R25, R25, R7.reuse, RZ, 0xfc, !PT ;  /* 0x0000000719197212 */ /* 0x080fe400078efcff */
[-C--:B------:R-:W-:Y:S02]  /*03d0*/  LOP3.LUT R43, R43, R6.reuse, RZ, 0xfc, !PT ;  /* 0x000000062b2b7212 */ /* 0x080fe400078efcff */
[----:B------:R-:W-:Y:S02]  /*03e0*/  LOP3.LUT R49, R49, R7, RZ, 0xfc, !PT ;  /* 0x0000000731317212 */ /* 0x000fe400078efcff */
[----:B------:R-:W-:-:S02]  /*03f0*/  LOP3.LUT R45, R45, R6, RZ, 0xfc, !PT ;  /* 0x000000062d2d7212 */ /* 0x000fc400078efcff */
[----:B------:R-:W-:Y:S02]  /*0400*/  LOP3.LUT R47, R47, R7, RZ, 0xfc, !PT ;  /* 0x000000072f2f7212 */ /* 0x000fe400078efcff */
[----:B------:R-:W-:Y:S02]  /*0410*/  ISETP.GT.U32.AND P1, PT, R14, -0x1, PT ;  /* 0xffffffff0e00780c */ /* 0x000fe40003f24070 */
[----:B------:R-:W-:Y:S02]  /*0420*/  ISETP.GT.U32.AND P6, PT, R12, -0x1, PT ;  /* 0xffffffff0c00780c */ /* 0x000fe40003fc4070 */
[----:B------:R-:W-:Y:S01]  /*0430*/  LOP3.LUT R51, R36, 0x3f, R95, 0xf8, !PT ;  /* 0x0000003f24337812 */ /* 0x000fe200078ef85f */
[----:B------:R-:W-:Y:S01]  /*0440*/  CS2R R30, SRZ ;  /* 0x00000000001e7805 */ /* 0x000fe2000001ff00 */
[----:B--2---:R-:W-:Y:S02]  /*0450*/  IMAD.SHL.U32 R4, R8, 0x10, RZ ;  /* 0x0000001008047824 */ /* 0x004fe400078e00ff */
[----:B------:R-:W-:-:S02]  /*0460*/  IMAD.IADD R3, R3, 0x1, -R8 ;  /* 0x0000000103037824 */ /* 0x000fc400078e0a08 */
[----:B------:R-:W-:Y:S02]  /*0470*/  IMAD.IADD R91, R39, 0x1, R4 ;  /* 0x00000001275b7824 */ /* 0x000fe400078e0204 */
[-C--:B------:R-:W-:Y:S01]  /*0480*/  IMAD.WIDE R4, R4, R0.reuse, c[0x0][0x170] ;  /* 0x00005c0004047625 */ /* 0x080fe200078e0200 */
[----:B------:R-:W-:Y:S02]  /*0490*/  ISETP.GE.U32.AND P2, PT, R15, R3, PT ;  /* 0x000000030f00720c */ /* 0x000fe40003f46070 */
[----:B------:R-:W-:Y:S01]  /*04a0*/  SHF.R.S32.HI R53, RZ, 0x1f, R3 ;  /* 0x0000001fff357819 */ /* 0x000fe20000011403 */
[----:B------:R-:W-:Y:S01]  /*04b0*/  IMAD.SHL.U32 R33, R91, 0x40, RZ ;  /* 0x000000405b217824 */ /* 0x000fe200078e00ff */
[----:B------:R-:W-:Y:S01]  /*04c0*/  SHF.L.U64.HI R15, R15, 0xb, R98 ;  /* 0x0000000b0f0f7819 */ /* 0x000fe20000010262 */
[----:B------:R-:W-:Y:S01]  /*04d0*/  IMAD.WIDE R38, R39, 0x2, R4 ;  /* 0x0000000227267825 */ /* 0x000fe200078e0204 */
[C---:B------:R-:W-:Y:S01]  /*04e0*/  ISETP.GE.AND.EX P2, PT, R98.reuse, R53, PT, P2 ;  /* 0x000000356200720c */ /* 0x040fe20003f46320 */
[----:B------:R-:W-:Y:S01]  /*04f0*/  CS2R R4, SRZ ;  /* 0x0000000000047805 */ /* 0x000fe2000001ff00 */
[----:B------:R-:W-:Y:S01]  /*0500*/  LOP3.LUT R15, R15, R7, RZ, 0xfc, !PT ;  /* 0x000000070f0f7212 */ /* 0x000fe200078efcff */
[----:B------:R-:W-:Y:S01]  /*0510*/  IMAD.WIDE R32, R33, R0, c[0x0][0x188] ;  /* 0x0000620021207625 */ /* 0x000fe200078e0200 */
[----:B------:R-:W-:Y:S01]  /*0520*/  ISETP.GT.AND.EX P2, PT, R98, -0x1, !P2, P0 ;  /* 0xffffffff6200780c */ /* 0x000fe20005744300 */
[----:B------:R-:W-:Y:S01]  /*0530*/  CS2R R6, SRZ ;  /* 0x0000000000067805 */ /* 0x000fe2000001ff00 */
[----:B------:R-:W-:-:S02]  /*0540*/  ISETP.GE.U32.AND P4, PT, R14, R3, PT ;  /* 0x000000030e00720c */ /* 0x000fc40003f86070 */
[----:B------:R-:W-:-:S05]  /*0550*/  IADD3 R8, P0, R32, R9, RZ ;  /* 0x0000000920087210 */ /* 0x000fca0007f1e0ff */
[----:B------:R-:W-:Y:S01]  /*0560*/  IMAD.X R9, R33, 0x1, R15, P0 ;  /* 0x0000000121097824 */ /* 0x000fe200000e060f */
[----:B------:R-:W-:-:S04]  /*0570*/  ISETP.GE.U32.AND P0, PT, R18, R3, PT ;  /* 0x000000031200720c */ /* 0x000fc80003f06070 */
[----:B------:R-:W-:Y:S01]  /*0580*/  ISETP.GE.AND.EX P0, PT, R98, R53, PT, P0 ;  /* 0x000000356200720c */ /* 0x000fe20003f06300 */
[----:B------:R1:W2:Y:S01]  /*0590*/  @P2 LDG.E.128 R4, [R8.64] ;  /* 0x0000000408042981 */ /* 0x0002a2000c1e1d00 */
[----:B------:R-:W-:Y:S01]  /*05a0*/  IADD3 R20, P5, R32, R21, RZ ;  /* 0x0000001520147210 */ /* 0x000fe20007fbe0ff */
[----:B------:R-:W-:Y:S01]  /*05b0*/  CS2R R14, SRZ ;  /* 0x00000000000e7805 */ /* 0x000fe2000001ff00 */
[----:B------:R-:W-:Y:S02]  /*05c0*/  ISETP.GT.AND.EX P3, PT, R98, -0x1, !P0, P3 ;  /* 0xffffffff6200780c */ /* 0x000fe40004764330 */
[----:B------:R-:W-:Y:S01]  /*05d0*/  ISETP.GE.U32.AND P2, PT, R12, R3, PT ;  /* 0x000000030c00720c */ /* 0x000fe20003f46070 */
[----:B------:R-:W-:Y:S01]  /*05e0*/  IMAD.X R21, R33, 0x1, R13, P5 ;  /* 0x0000000121157824 */ /* 0x000fe200028e060d */
[CC--:B------:R-:W-:Y:S01]  /*05f0*/  ISETP.GE.AND.EX P4, PT, R98.reuse, R53.reuse, PT, P4 ;  /* 0x000000356200720c */ /* 0x0c0fe20003f86340 */
[----:B------:R-:W-:Y:S01]  /*0600*/  CS2R R12, SRZ ;  /* 0x00000000000c7805 */ /* 0x000fe2000001ff00 */
[----:B------:R-:W-:Y:S01]  /*0610*/  ISETP.GE.AND.EX P2, PT, R98, R53, PT, P2 ;  /* 0x000000356200720c */ /* 0x000fe20003f46320 */
[----:B------:R-:W-:Y:S01]  /*0620*/  CS2R R18, SRZ ;  /* 0x0000000000127805 */ /* 0x000fe2000001ff00 */
[----:B------:R-:W-:Y:S01]  /*0630*/  IADD3 R22, P5, R32, R23, RZ ;  /* 0x0000001720167210 */ /* 0x000fe20007fbe0ff */
[----:B-1----:R-:W-:Y:S01]  /*0640*/  CS2R R8, SRZ ;  /* 0x0000000000087805 */ /* 0x002fe2000001ff00 */
[----:B------:R-:W-:-:S02]  /*0650*/  ISETP.GT.AND.EX P6, PT, R98, -0x1, !P2, P6 ;  /* 0xffffffff6200780c */ /* 0x000fc400057c4360 */
[C---:B------:R-:W-:Y:S01]  /*0660*/  ISETP.GT.U32.AND P2, PT, R16.reuse, -0x1, PT ;  /* 0xffffffff1000780c */ /* 0x040fe20003f44070 */
[C---:B------:R-:W-:Y:S01]  /*0670*/  IMAD.X R23, R33.reuse, 0x1, R11, P5 ;  /* 0x0000000121177824 */ /* 0x040fe200028e060b */
[----:B------:R-:W-:Y:S01]  /*0680*/  ISETP.GE.U32.AND P5, PT, R16, R3, PT ;  /* 0x000000031000720c */ /* 0x000fe20003fa6070 */
[----:B------:R1:W3:Y:S01]  /*0690*/  @P3 LDG.E.128 R12, [R20.64] ;  /* 0x00000004140c3981 */ /* 0x0002e2000c1e1d00 */
[----:B------:R-:W-:Y:S02]  /*06a0*/  IADD3 R28, P3, R32, R29, RZ ;  /* 0x0000001d201c7210 */ /* 0x000fe40007f7e0ff */
[----:B------:R-:W-:Y:S02]  /*06b0*/  ISETP.GT.AND.EX P4, PT, R98, -0x1, !P4, P1 ;  /* 0xffffffff6200780c */ /* 0x000fe40006784310 */
[C---:B------:R-:W-:Y:S01]  /*06c0*/  ISETP.GE.U32.AND P1, PT, R10.reuse, R3, PT ;  /* 0x000000030a00720c */ /* 0x040fe20003f26070 */
[----:B------:R-:W-:Y:S01]  /*06d0*/  IMAD.X R29, R33, 0x1, R17, P3 ;  /* 0x00000001211d7824 */ /* 0x000fe200018e0611 */
[----:B------:R-:W-:Y:S01]  /*06e0*/  ISETP.GT.U32.AND P0, PT, R10, -0x1, PT ;  /* 0xffffffff0a00780c */ /* 0x000fe20003f04070 */
[----:B------:R-:W-:Y:S01]  /*06f0*/  CS2R R16, SRZ ;  /* 0x0000000000107805 */ /* 0x000fe2000001ff00 */
[CC--:B------:R-:W-:Y:S01]  /*0700*/  ISETP.GE.AND.EX P1, PT, R98.reuse, R53.reuse, PT, P1 ;  /* 0x000000356200720c */ /* 0x0c0fe20003f26310 */
[----:B------:R-:W-:Y:S01]  /*0710*/  CS2R R10, SRZ ;  /* 0x00000000000a7805 */ /* 0x000fe2000001ff00 */
[----:B------:R-:W-:-:S02]  /*0720*/  ISETP.GE.AND.EX P5, PT, R98, R53, PT, P5 ;  /* 0x000000356200720c */ /* 0x000fc40003fa6350 */
[C---:B------:R-:W-:Y:S01]  /*0730*/  IADD3 R34, P3, R32.reuse, R35, RZ ;  /* 0x0000002320227210 */ /* 0x040fe20007f7e0ff */
[----:B------:R4:W3:Y:S01]  /*0740*/  @P6 LDG.E.128 R16, [R28.64] ;  /* 0x000000041c106981 */ /* 0x0008e2000c1e1d00 */
[----:B------:R-:W-:Y:S02]  /*0750*/  IADD3 R40, P6, R32, R41, RZ ;  /* 0x0000002920287210 */ /* 0x000fe40007fde0ff */
[----:B------:R-:W-:Y:S01]  /*0760*/  ISETP.GT.AND.EX P5, PT, R98, -0x1, !P5, P2 ;  /* 0xffffffff6200780c */ /* 0x000fe20006fa4320 */
[C---:B------:R-:W-:Y:S01]  /*0770*/  IMAD.X R35, R33.reuse, 0x1, R27, P3 ;  /* 0x0000000121237824 */ /* 0x040fe200018e061b */
[----:B------:R-:W-:Y:S01]  /*0780*/  ISETP.GT.U32.AND P3, PT, R24, -0x1, PT ;  /* 0xffffffff1800780c */ /* 0x000fe20003f64070 */
[----:B------:R-:W-:Y:S01]  /*0790*/  IMAD.X R41, R33, 0x1, R25, P6 ;  /* 0x0000000121297824 */ /* 0x000fe200030e0619 */
[----:B------:R-:W-:Y:S01]  /*07a0*/  ISETP.GE.U32.AND P2, PT, R26, R3, PT ;  /* 0x000000031a00720c */ /* 0x000fe20003f46070 */
[----:B------:R4:W3:Y:S01]  /*07b0*/  @P4 LDG.E.128 R8, [R22.64] ;  /* 0x0000000416084981 */ /* 0x0008e2000c1e1d00 */
[----:B------:R-:W-:-:S02]  /*07c0*/  ISETP.GT.AND.EX P1, PT, R98, -0x1, !P1, P0 ;  /* 0xffffffff6200780c */ /* 0x000fc40004f24300 */
[----:B------:R-:W-:Y:S02]  /*07d0*/  ISETP.GE.U32.AND P4, PT, R24, R3, PT ;  /* 0x000000031800720c */ /* 0x000fe40003f86070 */
[----:B------:R-:W-:Y:S01]  /*07e0*/  ISETP.GT.U32.AND P0, PT, R26, -0x1, PT ;  /* 0xffffffff1a00780c */ /* 0x000fe20003f04070 */
[----:B------:R-:W-:Y:S01]  /*07f0*/  CS2R R24, SRZ ;  /* 0x0000000000187805 */ /* 0x000fe2000001ff00 */
[----:B------:R-:W-:Y:S01]  /*0800*/  CS2R R26, SRZ ;  /* 0x00000000001a7805 */ /* 0x000fe2000001ff00 */
[----:B-1----:R-:W-:Y:S01]  /*0810*/  CS2R R20, SRZ ;  /* 0x0000000000147805 */ /* 0x002fe2000001ff00 */
[----:B----4-:R-:W-:Y:S01]  /*0820*/  CS2R R22, SRZ ;  /* 0x0000000000167805 */ /* 0x010fe2000001ff00 */
[----:B------:R-:W-:-:S04]  /*0830*/  ISETP.GE.AND.EX P4, PT, R98, R53, PT, P4 ;  /* 0x000000356200720c */ /* 0x000fc80003f86340 */
[----:B------:R1:W4:Y:S01]  /*0840*/  @P1 LDG.E.128 R24, [R34.64] ;  /* 0x0000000422181981 */ /* 0x000322000c1e1d00 */
[----:B------:R-:W-:Y:S02]  /*0850*/  IADD3 R42, P1, R32, R43, RZ ;  /* 0x0000002b202a7210 */ /* 0x000fe40007f3e0ff */
[C---:B------:R-:W-:Y:S01]  /*0860*/  ISETP.GT.AND.EX P3, PT, R98.reuse, -0x1, !P4, P3 ;  /* 0xffffffff6200780c */ /* 0x040fe20006764330 */
[----:B------:R1:W4:Y:S01]  /*0870*/  @P5 LDG.E.128 R20, [R40.64] ;  /* 0x0000000428145981 */ /* 0x000322000c1e1d00 */
[----:B------:R-:W-:Y:S01]  /*0880*/  ISETP.GE.U32.AND P5, PT, R51, R3, PT ;  /* 0x000000033300720c */ /* 0x000fe20003fa6070 */
[----:B------:R-:W-:Y:S01]  /*0890*/  IMAD.X R43, R33, 0x1, R49, P1 ;  /* 0x00000001212b7824 */ /* 0x000fe200008e0631 */
[CC--:B------:R-:W-:Y:S02]  /*08a0*/  ISETP.GE.AND.EX P4, PT, R98.reuse, R53.reuse, PT, P2 ;  /* 0x000000356200720c */ /* 0x0c0fe40003f86320 */
[----:B------:R-:W-:Y:S02]  /*08b0*/  ISETP.GT.U32.AND P1, PT, R51, -0x1, PT ;  /* 0xffffffff3300780c */ /* 0x000fe40003f24070 */
[----:B------:R-:W-:-:S02]  /*08c0*/  ISETP.GE.AND.EX P2, PT, R98, R53, PT, P5 ;  /* 0x000000356200720c */ /* 0x000fc40003f46350 */
[----:B------:R-:W-:Y:S02]  /*08d0*/  ISETP.GT.AND.EX P0, PT, R98, -0x1, !P4, P0 ;  /* 0xffffffff6200780c */ /* 0x000fe40006704300 */
[----:B-1----:R-:W-:Y:S02]  /*08e0*/  IADD3 R40, P4, R32, R45, RZ ;  /* 0x0000002d20287210 */ /* 0x002fe40007f9e0ff */
[----:B------:R-:W-:Y:S01]  /*08f0*/  ISETP.GT.AND.EX P1, PT, R98, -0x1, !P2, P1 ;  /* 0xffffffff6200780c */ /* 0x000fe20005724310 */
[----:B------:R-:W-:Y:S01]  /*0900*/  CS2R R28, SRZ ;  /* 0x00000000001c7805 */ /* 0x000fe2000001ff00 */
[----:B------:R-:W-:-:S04]  /*0910*/  LEA R38, P2, R51, R38, 0x5 ;  /* 0x0000002633267211 */ /* 0x000fc800078428ff */
[----:B------:R-:W-:Y:S01]  /*0920*/  LEA.HI.X R39, R51, R39, R98, 0x5, P2 ;  /* 0x0000002733277211 */ /* 0x000fe200010f2c62 */
[----:B------:R-:W-:Y:S01]  /*0930*/  IMAD.X R41, R33, 0x1, R47, P4 ;  /* 0x0000000121297824 */ /* 0x000fe200020e062f */
[----:B------:R-:W-:Y:S01]  /*0940*/  CS2R R34, SRZ ;  /* 0x0000000000227805 */ /* 0x000fe2000001ff00 */
[----:B------:R-:W-:Y:S01]  /*0950*/  CS2R R32, SRZ ;  /* 0x0000000000207805 */ /* 0x000fe2000001ff00 */
[----:B------:R-:W-:Y:S01]  /*0960*/  PRMT R45, RZ, 0x7610, R45 ;  /* 0x00007610ff2d7816 */ /* 0x000fe2000000002d */
[----:B------:R1:W4:Y:S04]  /*0970*/  @P3 LDG.E.128 R28, [R42.64] ;  /* 0x000000042a1c3981 */ /* 0x000328000c1e1d00 */
[----:B------:R1:W4:Y:S04]  /*0980*/  @P0 LDG.E.128 R32, [R40.64] ;  /* 0x0000000428200981 */ /* 0x000328000c1e1d00 */
[----:B------:R1:W4:Y:S01]  /*0990*/  @P1 LDG.E.U16 R45, [R38.64] ;  /* 0x00000004262d1981 */ /* 0x000322000c1e1500 */
[----:B------:R-:W-:-:S02]  /*09a0*/  SHF.R.U32.HI R49, RZ, 0x2, R95 ;  /* 0x00000002ff317819 */ /* 0x000fc4000001165f */
[----:B-1----:R-:W-:Y:S02]  /*09b0*/  LOP3.LUT R42, R2, 0x38, R95, 0x48, !PT ;  /* 0x00000038022a7812 */ /* 0x002fe400078e485f */
[----:B------:R-:W-:-:S03]  /*09c0*/  SGXT.U32 R49, R49, 0x4 ;  /* 0x000000043131781a */ /* 0x000fc60000000000 */
[----:B------:R-:W-:Y:S01]  /*09d0*/  IMAD.SHL.U32 R51, R42, 0x2, RZ ;  /* 0x000000022a337824 */ /* 0x000fe200078e00ff */
[C---:B------:R-:W-:Y:S02]  /*09e0*/  LOP3.LUT R42, R37.reuse, 0x8, RZ, 0xfc, !PT ;  /* 0x00000008252a7812 */ /* 0x040fe400078efcff */
[----:B------:R-:W-:Y:S02]  /*09f0*/  LOP3.LUT R43, R37, 0x10, RZ, 0xfc, !PT ;  /* 0x00000010252b7812 */ /* 0x000fe400078efcff */
[C---:B------:R-:W-:Y:S02]  /*0a00*/  LOP3.LUT R88, R36.reuse, R49, RZ, 0xfc, !PT ;  /* 0x0000003124587212 */ /* 0x040fe400078efcff */
[C-C-:B------:R-:W-:Y:S02]  /*0a10*/  LOP3.LUT R89, R36.reuse, 0x10, R49.reuse, 0xfe, !PT ;  /* 0x0000001024597812 */ /* 0x140fe400078efe31 */
[C-C-:B------:R-:W-:Y:S02]  /*0a20*/  LOP3.LUT R96, R36.reuse, 0x20, R49.reuse, 0xfe, !PT ;  /* 0x0000002024607812 */ /* 0x140fe400078efe31 */
[----:B------:R-:W-:-:S02]  /*0a30*/  LOP3.LUT R97, R36, 0x30, R49, 0xfe, !PT ;  /* 0x0000003024617812 */ /* 0x000fc400078efe31 */
[C---:B------:R-:W-:Y:S02]  /*0a40*/  LOP3.LUT R44, R37.reuse, 0x18, RZ, 0xfc, !PT ;  /* 0x00000018252c7812 */ /* 0x040fe400078efcff */
[C---:B------:R-:W-:Y:S02]  /*0a50*/  LOP3.LUT R46, R37.reuse, 0x20, RZ, 0xfc, !PT ;  /* 0x00000020252e7812 */ /* 0x040fe400078efcff */
[C---:B------:R-:W-:Y:S02]  /*0a60*/  LOP3.LUT R47, R37.reuse, 0x28, RZ, 0xfc, !PT ;  /* 0x00000028252f7812 */ /* 0x040fe400078efcff */
[C---:B------:R-:W-:Y:S02]  /*0a70*/  LOP3.LUT R40, R37.reuse, 0x30, RZ, 0xfc, !PT ;  /* 0x0000003025287812 */ /* 0x040fe400078efcff */
[C---:B------:R-:W-:Y:S01]  /*0a80*/  LOP3.LUT R38, R37.reuse, 0x38, RZ, 0xfc, !PT ;  /* 0x0000003825267812 */ /* 0x040fe200078efcff */
[--C-:B------:R-:W-:Y:S01]  /*0a90*/  IMAD R37, R37, 0x80, R51.reuse ;  /* 0x0000008025257824 */ /* 0x100fe200078e0233 */
[-C--:B------:R-:W-:Y:S01]  /*0aa0*/  ISETP.GE.U32.AND P2, PT, R88, R3.reuse, PT ;  /* 0x000000035800720c */ /* 0x080fe20003f46070 */
[--C-:B------:R-:W-:Y:S01]  /*0ab0*/  IMAD R42, R42, 0x80, R51.reuse ;  /* 0x000000802a2a7824 */ /* 0x100fe200078e0233 */
[-C--:B------:R-:W-:Y:S01]  /*0ac0*/  ISETP.GE.U32.AND P3, PT, R89, R3.reuse, PT ;  /* 0x000000035900720c */ /* 0x080fe20003f66070 */
[----:B------:R-:W-:Y:S01]  /*0ad0*/  IMAD R43, R43, 0x80, R51 ;  /* 0x000000802b2b7824 */ /* 0x000fe200078e0233 */
[----:B------:R-:W-:-:S02]  /*0ae0*/  ISETP.GE.U32.AND P1, PT, R96, R3, PT ;  /* 0x000000036000720c */ /* 0x000fc40003f26070 */
[----:B------:R-:W-:Y:S02]  /*0af0*/  ISETP.GE.U32.AND P0, PT, R97, R3, PT ;  /* 0x000000036100720c */ /* 0x000fe40003f06070 */
[--C-:B------:R-:W-:Y:S02]  /*0b00*/  SHF.R.U32.HI R100, RZ, 0x5, R95.reuse ;  /* 0x00000005ff647819 */ /* 0x100fe4000001165f */
[----:B------:R-:W-:Y:S02]  /*0b10*/  LOP3.LUT R3, R95, 0x3f, RZ, 0xc0, !PT ;  /* 0x0000003f5f037812 */ /* 0x000fe400078ec0ff */
[----:B------:R-:W-:Y:S02]  /*0b20*/  SGXT.U32 R100, R100, 0x1 ;  /* 0x000000016464781a */ /* 0x000fe40000000000 */
[----:B------:R-:W-:-:S03]  /*0b30*/  SHF.R.U32.HI R99, RZ, 0x2, R95 ;  /* 0x00000002ff637819 */ /* 0x000fc6000001165f */
[----:B------:R-:W-:Y:S01]  /*0b40*/  IMAD.SHL.U32 R94, R100, 0x8, RZ ;  /* 0x00000008645e7824 */ /* 0x000fe200078e00ff */
[----:B------:R-:W-:Y:S01]  /*0b50*/  SGXT.U32 R99, R99, 0x3 ;  /* 0x000000036363781a */ /* 0x000fe20000000000 */
[--C-:B------:R-:W-:Y:S02]  /*0b60*/  IMAD R44, R44, 0x80, R51.reuse ;  /* 0x000000802c2c7824 */ /* 0x100fe400078e0233 */
[--C-:B------:R-:W-:Y:S01]  /*0b70*/  IMAD R46, R46, 0x80, R51.reuse ;  /* 0x000000802e2e7824 */ /* 0x100fe200078e0233 */
[----:B------:R-:W-:Y:S01]  /*0b80*/  LOP3.LUT R94, R94, R99, RZ, 0xfc, !PT ;  /* 0x000000635e5e7212 */ /* 0x000fe200078efcff */
[--C-:B------:R-:W-:Y:S02]  /*0b90*/  IMAD R47, R47, 0x80, R51.reuse ;  /* 0x000000802f2f7824 */ /* 0x100fe400078e0233 */
[--C-:B------:R-:W-:Y:S02]  /*0ba0*/  IMAD R40, R40, 0x80, R51.reuse ;  /* 0x0000008028287824 */ /* 0x100fe400078e0233 */
[----:B------:R-:W-:-:S02]  /*0bb0*/  IMAD R38, R38, 0x80, R51 ;  /* 0x0000008026267824 */ /* 0x000fc400078e0233 */
[----:B------:R-:W-:Y:S01]  /*0bc0*/  IMAD.SHL.U32 R91, R91, 0x80, RZ ;  /* 0x000000805b5b7824 */ /* 0x000fe200078e00ff */
[----:B------:R-:W-:Y:S02]  /*0bd0*/  ISETP.GE.AND.EX P3, PT, R98, R53, PT, P3 ;  /* 0x000000356200720c */ /* 0x000fe40003f66330 */
[----:B------:R-:W-:-:S04]  /*0be0*/  ISETP.GT.U32.AND P5, PT, R89, -0x1, PT ;  /* 0xffffffff5900780c */ /* 0x000fc80003fa4070 */
[C---:B------:R-:W-:Y:S02]  /*0bf0*/  ISETP.GT.AND.EX P3, PT, R98.reuse, -0x1, !P3, P5 ;  /* 0xffffffff6200780c */ /* 0x040fe40005f64350 */
[-C--:B------:R-:W-:Y:S02]  /*0c00*/  ISETP.GE.AND.EX P2, PT, R98, R53.reuse, PT, P2 ;  /* 0x000000356200720c */ /* 0x080fe40003f46320 */
[----:B------:R-:W-:Y:S02]  /*0c10*/  ISETP.GT.U32.AND P6, PT, R88, -0x1, PT ;  /* 0xffffffff5800780c */ /* 0x000fe40003fc4070 */
[----:B------:R-:W-:Y:S02]  /*0c20*/  ISETP.GE.AND.EX P1, PT, R98, R53, PT, P1 ;  /* 0x000000356200720c */ /* 0x000fe40003f26310 */
[C---:B------:R-:W-:Y:S02]  /*0c30*/  LOP3.LUT R85, R49.reuse, 0x10, RZ, 0xfc, !PT ;  /* 0x0000001031557812 */ /* 0x040fe400078efcff */
[----:B------:R-:W-:-:S02]  /*0c40*/  LOP3.LUT R84, R49, 0x20, RZ, 0xfc, !PT ;  /* 0x0000002031547812 */ /* 0x000fc400078efcff */
[C---:B------:R-:W-:Y:S02]  /*0c50*/  ISETP.GE.AND.EX P0, PT, R98.reuse, R53, PT, P0 ;  /* 0x000000356200720c */ /* 0x040fe40003f06300 */
[----:B------:R-:W-:Y:S02]  /*0c60*/  ISETP.GT.AND.EX P2, PT, R98, -0x1, !P2, P6 ;  /* 0xffffffff6200780c */ /* 0x000fe40005744360 */
[----:B------:R-:W-:-:S04]  /*0c70*/  SHF.R.U32.HI R102, RZ, 0x4, R95 ;  /* 0x00000004ff667819 */ /* 0x000fc8000001165f */
[----:B------:R-:W-:Y:S01]  /*0c80*/  SGXT.U32 R102, R102, 0x1 ;  /* 0x000000016666781a */ /* 0x000fe20000000000 */
[----:B------:R-:W-:-:S05]  /*0c90*/  IMAD.SHL.U32 R100, R100, 0x10, RZ ;  /* 0x0000001064647824 */ /* 0x000fca00078e00ff */
[----:B------:R-:W-:-:S05]  /*0ca0*/  LOP3.LUT R93, R100, 0xf, R95, 0xf8, !PT ;  /* 0x0000000f645d7812 */ /* 0x000fca00078ef85f */
[----:B------:R-:W-:Y:S01]  /*0cb0*/  IMAD.SHL.U32 R93, R93, 0x80, RZ ;  /* 0x000000805d5d7824 */ /* 0x000fe200078e00ff */
[----:B--2---:R1:W-:Y:S02]  /*0cc0*/  STS.128 [R37], R4 ;  /* 0x0000000425007388 */ /* 0x0043e40000000c00 */
[----:B-1----:R-:W-:Y:S02]  /*0cd0*/  IMAD.SHL.U32 R4, R3, 0x2, RZ ;  /* 0x0000000203047824 */ /* 0x002fe400078e00ff */
[----:B---3--:R1:W-:Y:S01]  /*0ce0*/  STS.128 [R42], R12 ;  /* 0x0000000c2a007388 */ /* 0x0083e20000000c00 */
[----:B------:R-:W-:Y:S02]  /*0cf0*/  IMAD.SHL.U32 R5, R88, 0x800, RZ ;  /* 0x0000080058057824 */ /* 0x000fe400078e00ff */
[----:B------:R-:W-:Y:S02]  /*0d00*/  IMAD.SHL.U32 R3, R96, 0x800, RZ ;  /* 0x0000080060037824 */ /* 0x000fe400078e00ff */
[----:B-1----:R-:W-:Y:S01]  /*0d10*/  IMAD.SHL.U32 R13, R97, 0x800, RZ ;  /* 0x00000800610d7824 */ /* 0x002fe200078e00ff */
[----:B------:R1:W-:Y:S04]  /*0d20*/  STS.128 [R43], R8 ;  /* 0x000000082b007388 */ /* 0x0003e80000000c00 */
[--C-:B------:R-:W-:Y:S01]  /*0d30*/  LOP3.LUT R13, R13, 0x18, R2.reuse, 0xf8, !PT ;  /* 0x000000180d0d7812 */ /* 0x100fe200078ef802 */
[----:B------:R2:W-:Y:S01]  /*0d40*/  STS.128 [R44], R16 ;  /* 0x000000102c007388 */ /* 0x0005e20000000c00 */
[----:B-1----:R-:W-:Y:S01]  /*0d50*/  IMAD.SHL.U32 R9, R89, 0x800, RZ ;  /* 0x0000080059097824 */ /* 0x002fe200078e00ff */
[----:B------:R-:W-:-:S02]  /*0d60*/  LOP3.LUT R10, R5, 0x18, R2, 0xf8, !PT ;  /* 0x00000018050a7812 */ /* 0x000fc400078ef802 */
[--C-:B------:R-:W-:Y:S02]  /*0d70*/  LOP3.LUT R8, R3, 0x18, R2.reuse, 0xf8, !PT ;  /* 0x0000001803087812 */ /* 0x100fe400078ef802 */
[----:B------:R-:W-:Y:S02]  /*0d80*/  LOP3.LUT R9, R9, 0x18, R2, 0xf8, !PT ;  /* 0x0000001809097812 */ /* 0x000fe400078ef802 */
[----:B------:R-:W-:Y:S01]  /*0d90*/  LOP3.LUT R2, R2, 0x18, R95, 0x48, !PT ;  /* 0x0000001802027812 */ /* 0x000fe200078e485f */
[----:B----4-:R-:W-:Y:S04]  /*0da0*/  STS.128 [R46], R24 ;  /* 0x000000182e007388 */ /* 0x010fe80000000c00 */
[----:B--2---:R-:W-:Y:S01]  /*0db0*/  IMAD.SHL.U32 R19, R2, 0x2, RZ ;  /* 0x0000000202137824 */ /* 0x004fe200078e00ff */
[----:B------:R-:W-:Y:S01]  /*0dc0*/  STS.128 [R47], R20 ;  /* 0x000000142f007388 */ /* 0x000fe20000000c00 */
[----:B------:R-:W-:-:S03]  /*0dd0*/  IMAD.SHL.U32 R2, R94, 0x2, RZ ;  /* 0x000000025e027824 */ /* 0x000fc600078e00ff */
[----:B------:R-:W-:Y:S04]  /*0de0*/  STS.128 [R40], R28 ;  /* 0x0000001c28007388 */ /* 0x000fe80000000c00 */
[----:B------:R-:W-:Y:S04]  /*0df0*/  STS.128 [R38], R32 ;  /* 0x0000002026007388 */ /* 0x000fe80000000c00 */
[----:B------:R-:W-:Y:S04]  /*0e00*/  STS.U16 [R4+0x2000], R45 ;  /* 0x0020002d04007388 */ /* 0x000fe80000000400 */
[----:B------:R-:W-:Y:S06]  /*0e10*/  BAR.SYNC 0x0 ;  /* 0x0000000000007b1d */ /* 0x000fec0000000000 */
[----:B------:R-:W1:Y:S04]  /*0e20*/  LDS.U16 R17, [R2+0x2000] ;  /* 0x0020000002117984 */ /* 0x000e680000000400 */
[----:B------:R-:W2:Y:S04]  /*0e30*/  LDS.U16 R20, [R2+0x2020] ;  /* 0x0020200002147984 */ /* 0x000ea80000000400 */
[----:B------:R-:W3:Y:S04]  /*0e40*/  LDS.U16 R24, [R2+0x2040] ;  /* 0x0020400002187984 */ /* 0x000ee80000000400 */
[----:B------:R4:W3:Y:S01]  /*0e50*/  LDS.U16 R18, [R2+0x2060] ;  /* 0x0020600002127984 */ /* 0x0008e20000000400 */
[----:B------:R-:W-:-:S02]  /*0e60*/  SHF.L.U64.HI R7, R88, 0xb, R98 ;  /* 0x0000000b58077819 */ /* 0x000fc40000010262 */
[--C-:B------:R-:W-:Y:S02]  /*0e70*/  SHF.L.U64.HI R5, R96, 0xb, R98.reuse ;  /* 0x0000000b60057819 */ /* 0x100fe40000010262 */
[C---:B------:R-:W-:Y:S01]  /*0e80*/  SHF.L.U64.HI R7, R10.reuse, 0x1, R7 ;  /* 0x000000010a077819 */ /* 0x040fe20000010207 */
[----:B------:R-:W-:Y:S01]  /*0e90*/  IMAD.SHL.U32 R10, R10, 0x2, RZ ;  /* 0x000000020a0a7824 */ /* 0x000fe200078e00ff */
[----:B------:R-:W-:Y:S01]  /*0ea0*/  SHF.L.U64.HI R4, R97, 0xb, R98 ;  /* 0x0000000b61047819 */ /* 0x000fe20000010262 */
[----:B----4-:R-:W-:Y:S01]  /*0eb0*/  IMAD.WIDE R2, R91, R0, c[0x0][0x168] ;  /* 0x00005a005b027625 */ /* 0x010fe200078e0200 */
[----:B------:R-:W-:-:S03]  /*0ec0*/  SHF.L.U64.HI R12, R8, 0x1, R5 ;  /* 0x00000001080c7819 */ /* 0x000fc60000010205 */
[----:B------:R-:W-:Y:S01]  /*0ed0*/  IMAD.SHL.U32 R8, R8, 0x2, RZ ;  /* 0x0000000208087824 */ /* 0x000fe200078e00ff */
[----:B------:R-:W-:Y:S02]  /*0ee0*/  SHF.L.U64.HI R6, R89, 0xb, R98 ;  /* 0x0000000b59067819 */ /* 0x000fe40000010262 */
[----:B------:R-:W-:Y:S02]  /*0ef0*/  SHF.L.U64.HI R11, R13, 0x1, R4 ;  /* 0x000000010d0b7819 */ /* 0x000fe40000010204 */
[C---:B------:R-:W-:Y:S02]  /*0f00*/  IADD3 R4, P4, R2.reuse, R10, RZ ;  /* 0x0000000a02047210 */ /* 0x040fe40007f9e0ff */
[----:B------:R-:W-:Y:S02]  /*0f10*/  LOP3.LUT R16, R49, 0x30, RZ, 0xfc, !PT ;  /* 0x0000003031107812 */ /* 0x000fe400078efcff */
[----:B------:R-:W-:Y:S02]  /*0f20*/  IADD3 R28, P5, R2, R8, RZ ;  /* 0x00000008021c7210 */ /* 0x000fe40007fbe0ff */
[C---:B------:R-:W-:Y:S01]  /*0f30*/  SHF.L.U64.HI R6, R9.reuse, 0x1, R6 ;  /* 0x0000000109067819 */ /* 0x040fe20000010206 */
[----:B------:R-:W-:-:S02]  /*0f40*/  IMAD.SHL.U32 R9, R9, 0x2, RZ ;  /* 0x0000000209097824 */ /* 0x000fc400078e00ff */
[C---:B------:R-:W-:Y:S01]  /*0f50*/  IMAD.X R5, R3.reuse, 0x1, R7, P4 ;  /* 0x0000000103057824 */ /* 0x040fe200020e0607 */
[----:B------:R-:W-:Y:S01]  /*0f60*/  ISETP.GT.U32.AND P4, PT, R96, -0x1, PT ;  /* 0xffffffff6000780c */ /* 0x000fe20003f84070 */
[----:B------:R-:W-:Y:S01]  /*0f70*/  IMAD.X R29, R3, 0x1, R12, P5 ;  /* 0x00000001031d7824 */ /* 0x000fe200028e060c */
[----:B------:R-:W-:Y:S01]  /*0f80*/  ISETP.GT.U32.AND P5, PT, R97, -0x1, PT ;  /* 0xffffffff6100780c */ /* 0x000fe20003fa4070 */
[----:B------:R-:W-:Y:S01]  /*0f90*/  IMAD R0, R16, 0x40, R19 ;  /* 0x0000004010007824 */ /* 0x000fe200078e0213 */
[----:B-1----:R-:W-:Y:S01]  /*0fa0*/  PRMT R16, R17, 0x5410, R17 ;  /* 0x0000541011107816 */ /* 0x002fe20000000011 */
[----:B------:R-:W-:Y:S01]  /*0fb0*/  IMAD.SHL.U32 R13, R13, 0x2, RZ ;  /* 0x000000020d0d7824 */ /* 0x000fe200078e00ff */
[----:B------:R-:W-:Y:S02]  /*0fc0*/  IADD3 R14, P6, R2, R9, RZ ;  /* 0x00000009020e7210 */ /* 0x000fe40007fde0ff */
[----:B--2---:R-:W-:Y:S02]  /*0fd0*/  PRMT R20, R20, 0x5410, R20 ;  /* 0x0000541014147816 */ /* 0x004fe40000000014 */
[----:B---3--:R-:W-:Y:S01]  /*0fe0*/  PRMT R24, R24, 0x5410, R24 ;  /* 0x0000541018187816 */ /* 0x008fe20000000018 */
[--C-:B------:R-:W-:Y:S01]  /*0ff0*/  IMAD R90, R49, 0x40, R19.reuse ;  /* 0x00000040315a7824 */ /* 0x100fe200078e0213 */
[----:B------:R-:W-:Y:S01]  /*1000*/  ISETP.GT.AND.EX P1, PT, R98, -0x1, !P1, P4 ;  /* 0xffffffff6200780c */ /* 0x000fe20004f24340 */
[--C-:B------:R-:W-:Y:S01]  /*1010*/  IMAD R85, R85, 0x40, R19.reuse ;  /* 0x0000004055557824 */ /* 0x100fe200078e0213 */
[----:B------:R-:W-:Y:S01]  /*1020*/  PRMT R32, R18, 0x5410, R18 ;  /* 0x0000541012207816 */ /* 0x000fe20000000012 */
[----:B------:R-:W-:Y:S01]  /*1030*/  IMAD R84, R84, 0x40, R19 ;  /* 0x0000004054547824 */ /* 0x000fe200078e0213 */
[----:B------:R-:W-:Y:S01]  /*1040*/  ISETP.GT.AND.EX P0, PT, R98, -0x1, !P0, P5 ;  /* 0xffffffff6200780c */ /* 0x000fe20004704350 */
[----:B------:R-:W-:-:S02]  /*1050*/  IMAD.MOV.U32 R17, RZ, RZ, R16 ;  /* 0x000000ffff117224 */ /* 0x000fc400078e0010 */
[--C-:B------:R-:W-:Y:S02]  /*1060*/  IMAD.MOV.U32 R18, RZ, RZ, R16.reuse ;  /* 0x000000ffff127224 */ /* 0x100fe400078e0010 */
[----:B------:R-:W-:Y:S01]  /*1070*/  IMAD.MOV.U32 R19, RZ, RZ, R16 ;  /* 0x000000ffff137224 */ /* 0x000fe200078e0010 */
[----:B------:R-:W-:Y:S06]  /*1080*/  BAR.SYNC 0x0 ;  /* 0x0000000000007b1d */ /* 0x000fec0000000000 */
[----:B------:R-:W-:Y:S01]  /*1090*/  IMAD.X R15, R3, 0x1, R6, P6 ;  /* 0x00000001030f7824 */ /* 0x000fe200030e0606 */
[----:B------:R-:W-:Y:S01]  /*10a0*/  IADD3 R2, P6, R2, R13, RZ ;  /* 0x0000000d02027210 */ /* 0x000fe20007fde0ff */
[----:B------:R-:W-:-:S02]  /*10b0*/  IMAD.MOV.U32 R21, RZ, RZ, R20 ;  /* 0x000000ffff157224 */ /* 0x000fc400078e0014 */
[--C-:B------:R-:W-:Y:S02]  /*10c0*/  IMAD.MOV.U32 R22, RZ, RZ, R20.reuse ;  /* 0x000000ffff167224 */ /* 0x100fe400078e0014 */
[----:B------:R-:W-:Y:S02]  /*10d0*/  IMAD.MOV.U32 R23, RZ, RZ, R20 ;  /* 0x000000ffff177224 */ /* 0x000fe400078e0014 */
[--C-:B------:R-:W-:Y:S02]  /*10e0*/  IMAD.MOV.U32 R25, RZ, RZ, R24.reuse ;  /* 0x000000ffff197224 */ /* 0x100fe400078e0018 */
[--C-:B------:R-:W-:Y:S02]  /*10f0*/  IMAD.MOV.U32 R26, RZ, RZ, R24.reuse ;  /* 0x000000ffff1a7224 */ /* 0x100fe400078e0018 */
[----:B------:R-:W-:Y:S02]  /*1100*/  IMAD.MOV.U32 R27, RZ, RZ, R24 ;  /* 0x000000ffff1b7224 */ /* 0x000fe400078e0018 */
[----:B------:R-:W-:-:S02]  /*1110*/  IMAD.MOV.U32 R33, RZ, RZ, R32 ;  /* 0x000000ffff217224 */ /* 0x000fc400078e0020 */
[--C-:B------:R-:W-:Y:S02]  /*1120*/  IMAD.MOV.U32 R34, RZ, RZ, R32.reuse ;  /* 0x000000ffff227224 */ /* 0x100fe400078e0020 */
[----:B------:R-:W-:Y:S01]  /*1130*/  IMAD.MOV.U32 R35, RZ, RZ, R32 ;  /* 0x000000ffff237224 */ /* 0x000fe200078e0020 */
[----:B------:R1:W-:Y:S01]  /*1140*/  STS.128 [R90+0x2000], R16 ;  /* 0x002000105a007388 */ /* 0x0003e20000000c00 */
[----:B------:R-:W-:-:S03]  /*1150*/  IMAD.X R3, R3, 0x1, R11, P6 ;  /* 0x0000000103037824 */ /* 0x000fc600030e060b */
[----:B------:R-:W-:Y:S04]  /*1160*/  STS.128 [R85+0x2000], R20 ;  /* 0x0020001455007388 */ /* 0x000fe80000000c00 */
[----:B------:R-:W-:Y:S04]  /*1170*/  STS.128 [R84+0x2000], R24 ;  /* 0x0020001854007388 */ /* 0x000fe80000000c00 */
[----:B------:R-:W-:Y:S04]  /*1180*/  STS.128 [R0+0x2000], R32 ;  /* 0x0020002000007388 */ /* 0x000fe80000000c00 */
[----:B------:R-:W-:Y:S01]  /*1190*/  @!PT LDS RZ, [RZ] ;  /* 0x00000000fffff984 */ /* 0x000fe20000000800 */
[----:B------:R-:W-:Y:S01]  /*11a0*/  @!PT LDS RZ, [RZ] ;  /* 0x00000000fffff984 */ /* 0x000fe20000000800 */
[----:B------:R-:W-:Y:S01]  /*11b0*/  @!PT LDS RZ, [RZ] ;  /* 0x00000000fffff984 */ /* 0x000fe20000000800 */
[----:B------:R2:W-:Y:S04]  /*11c0*/  LDGSTS.E.BYPASS.128 [R90+0x3000], [R4.64], P2 ;  /* 0x03000000045a7fae */ /* 0x0005e80009101c44 */
[----:B------:R3:W-:Y:S04]  /*11d0*/  LDGSTS.E.BYPASS.128 [R85+0x3000], [R14.64], P3 ;  /* 0x030000000e557fae */ /* 0x0007e80009901c44 */
[----:B------:R4:W-:Y:S01]  /*11e0*/  LDGSTS.E.BYPASS.128 [R84+0x3000], [R28.64], P1 ;  /* 0x030000001c547fae */ /* 0x0009e20008901c44 */
[----:B------:R-:W-:-:S03]  /*11f0*/  SHF.R.U32.HI R30, RZ, 0x1, R95 ;  /* 0x00000001ff1e7819 */ /* 0x000fc6000001165f */
[----:B------:R3:W-:Y:S04]  /*1200*/  LDGSTS.E.BYPASS.128 [R0+0x3000], [R2.64], P0 ;  /* 0x0300000002007fae */ /* 0x0007e80008101c44 */
[----:B------:R-:W0:Y:S01]  /*1210*/  LDGDEPBAR ;  /* 0x00000000000079af */ /* 0x000e220000000000 */
[----:B-1----:R-:W-:Y:S02]  /*1220*/  SGXT.U32 R17, R30, 0x2 ;  /* 0x000000021e11781a */ /* 0x002fe40000000000 */
[----:B------:R-:W-:Y:S02]  /*1230*/  LOP3.LUT R16, R95, 0xf, RZ, 0xc0, !PT ;  /* 0x0000000f5f107812 */ /* 0x000fe400078ec0ff */
[----:B--2---:R-:W-:Y:S02]  /*1240*/  LOP3.LUT R5, R102, R17, RZ, 0x3c, !PT ;  /* 0x0000001166057212 */ /* 0x004fe400078e3cff */
[----:B------:R-:W-:Y:S01]  /*1250*/  LOP3.LUT R17, R17, 0x2, R102, 0x1e, !PT ;  /* 0x0000000211117812 */ /* 0x000fe200078e1e66 */
[----:B---3--:R-:W-:Y:S01]  /*1260*/  IMAD.SHL.U32 R15, R16, 0x40, RZ ;  /* 0x00000040100f7824 */ /* 0x008fe200078e00ff */
[----:B------:R-:W-:-:S03]  /*1270*/  LOP3.LUT R4, R102, 0x7, R95, 0x78, !PT ;  /* 0x0000000766047812 */ /* 0x000fc600078e785f */
[----:B------:R-:W-:Y:S02]  /*1280*/  IMAD.SHL.U32 R14, R17, 0x10, RZ ;  /* 0x00000010110e7824 */ /* 0x000fe400078e00ff */
[----:B------:R-:W-:-:S03]  /*1290*/  IMAD.SHL.U32 R2, R5, 0x10, RZ ;  /* 0x0000001005027824 */ /* 0x000fc600078e00ff */
[-C--:B------:R-:W-:Y:S01]  /*12a0*/  LOP3.LUT R5, R14, R15.reuse, RZ, 0xfc, !PT ;  /* 0x0000000f0e057212 */ /* 0x080fe200078efcff */
[----:B------:R-:W-:Y:S01]  /*12b0*/  IMAD.SHL.U32 R4, R4, 0x10, RZ ;  /* 0x0000001004047824 */ /* 0x000fe200078e00ff */
[----:B------:R-:W-:Y:S01]  /*12c0*/  LOP3.LUT R2, R2, R15, RZ, 0xfc, !PT ;  /* 0x0000000f02027212 */ /* 0x000fe200078efcff */
[----:B------:R-:W-:-:S04]  /*12d0*/  DEPBAR.LE SB0, 0x0 ;  /* 0x000080000000791a */ /* 0x000fc80000000000 */
[----:B------:R-:W-:Y:S06]  /*12e0*/  BAR.SYNC 0x0 ;  /* 0x0000000000007b1d */ /* 0x000fec0000000000 */
[----:B------:R-:W-:Y:S01]  /*12f0*/  LDSM.16.MT88.4 R32, [R5+0x3000] ;  /* 0x003000000520783b */ /* 0x000fe20000004200 */
[----:B------:R-:W-:-:S03]  /*1300*/  LOP3.LUT R3, R93, R4, RZ, 0xfc, !PT ;  /* 0x000000045d037212 */ /* 0x000fc600078efcff */
[----:B------:R-:W1:Y:S04]  /*1310*/  LDSM.16.MT88.4 R36, [R5+0x2000] ;  /* 0x002000000524783b */ /* 0x000e680000004200 */
[----:B------:R-:W-:Y:S04]  /*1320*/  LDSM.16.MT88.4 R20, [R2+0x3000] ;  /* 0x003000000214783b */ /* 0x000fe80000004200 */
[----:B----4-:R-:W2:Y:S04]  /*1330*/  LDSM.16.MT88.4 R28, [R2+0x2000] ;  /* 0x00200000021c783b */ /* 0x010ea80000004200 */
[----:B------:R-:W-:Y:S04]  /*1340*/  LDSM.16.MT88.4 R48, [R2+0x3400] ;  /* 0x003400000230783b */ /* 0x000fe80000004200 */
[----:B------:R-:W3:Y:S04]  /*1350*/  LDSM.16.MT88.4 R44, [R2+0x2400] ;  /* 0x00240000022c783b */ /* 0x000ee80000004200 */
[----:B------:R-:W4:Y:S04]  /*1360*/  LDSM.16.M88.4 R80, [R3] ;  /* 0x000000000350783b */ /* 0x000f280000000200 */
[----:B------:R-:W4:Y:S01]  /*1370*/  LDSM.16.M88.4 R24, [R3+0x1000] ;  /* 0x001000000318783b */ /* 0x000f220000000200 */
[----:B------:R-:W-:-:S03]  /*1380*/  LOP3.LUT R4, R102, 0x2, RZ, 0xfc, !PT ;  /* 0x0000000266047812 */ /* 0x000fc600078efcff */
[----:B------:R-:W-:Y:S01]  /*1390*/  LDSM.16.MT88.4 R68, [R5+0x3400] ;  /* 0x003400000544783b */ /* 0x000fe20000004200 */
[----:B------:R-:W-:-:S03]  /*13a0*/  LOP3.LUT R4, R4, 0x7, R95, 0x78, !PT ;  /* 0x0000000704047812 */ /* 0x000fc600078e785f */
[----:B------:R-:W4:Y:S02]  /*13b0*/  LDSM.16.MT88.4 R72, [R5+0x2400] ;  /* 0x002400000548783b */ /* 0x000f240000004200 */
[----:B------:R-:W-:Y:S02]  /*13c0*/  IMAD.SHL.U32 R4, R4, 0x10, RZ ;  /* 0x0000001004047824 */ /* 0x000fe400078e00ff */
[----:B------:R-:W-:Y:S03]  /*13d0*/  LDSM.16.MT88.4 R40, [R2+0x3800] ;  /* 0x003800000228783b */ /* 0x000fe60000004200 */
[----:B------:R-:W-:-:S05]  /*13e0*/  LOP3.LUT R4, R4, R93, RZ, 0xfc, !PT ;  /* 0x0000005d04047212 */ /* 0x000fca00078efcff */
[----:B------:R-:W4:Y:S04]  /*13f0*/  LDSM.16.M88.4 R76, [R4] ;  /* 0x00000000044c783b */ /* 0x000f280000000200 */
[----:B------:R-:W4:Y:S01]  /*1400*/  LDSM.16.M88.4 R60, [R4+0x1000] ;  /* 0x00100000043c783b */ /* 0x000f220000000200 */
[----:B-1----:R-:W-:Y:S02]  /*1410*/  HMUL2 R36, R32, R36 ;  /* 0x0000002420247232 */ /* 0x002fe40000000000 */
[----:B------:R-:W-:Y:S01]  /*1420*/  HMUL2 R37, R33, R37 ;  /* 0x0000002521257232 */ /* 0x000fe20000000000 */
[----:B------:R-:W-:Y:S01]  /*1430*/  LOP3.LUT R32, R102, 0x4, RZ, 0xfc, !PT ;  /* 0x0000000466207812 */ /* 0x000fe200078efcff */
[----:B--2---:R-:W-:Y:S02]  /*1440*/  HMUL2 R64, R20, R28 ;  /* 0x0000001c14407232 */ /* 0x004fe40000000000 */
[----:B------:R-:W-:-:S02]  /*1450*/  HMUL2 R65, R21, R29 ;  /* 0x0000001d15417232 */ /* 0x000fc40000000000 */
[----:B------:R-:W-:Y:S02]  /*1460*/  HMUL2 R52, R22, R30 ;  /* 0x0000001e16347232 */ /* 0x000fe40000000000 */
[----:B------:R-:W-:Y:S02]  /*1470*/  HMUL2 R53, R23, R31 ;  /* 0x0000001f17357232 */ /* 0x000fe40000000000 */
[----:B---3--:R-:W-:Y:S01]  /*1480*/  HMUL2 R14, R48, R44 ;  /* 0x0000002c300e7232 */ /* 0x008fe20000000000 */
[----:B----4-:R-:W5:Y:S01]  /*1490*/  HMMA.16816.F32 R28, R80, R36, RZ ;  /* 0x00000024501c723c */ /* 0x010f6200000018ff */
[----:B------:R-:W-:Y:S01]  /*14a0*/  HMUL2 R34, R34, R38 ;  /* 0x0000002622227232 */ /* 0x000fe20000000000 */
[----:B------:R-:W-:Y:S01]  /*14b0*/  LOP3.LUT R44, R32, 0x7, R95, 0x78, !PT ;  /* 0x00000007202c7812 */ /* 0x000fe200078e785f */
[----:B------:R-:W-:-:S05]  /*14c0*/  HMUL2 R35, R35, R39 ;  /* 0x0000002723237232 */ /* 0x000fca0000000000 */
[----:B------:R-:W5:Y:S01]  /*14d0*/  HMMA.16816.F32 R36, R24, R36, RZ ;  /* 0x000000241824723c */ /* 0x000f6200000018ff */
[----:B------:R-:W-:-:S07]  /*14e0*/  IMAD.SHL.U32 R44, R44, 0x10, RZ ;  /* 0x000000102c2c7824 */ /* 0x000fce00078e00ff */
[----:B------:R-:W-:Y:S01]  /*14f0*/  HMMA.16816.F32 R16, R80, R64, RZ ;  /* 0x000000405010723c */ /* 0x000fe200000018ff */
[----:B------:R-:W-:Y:S01]  /*1500*/  LOP3.LUT R92, R44, R93, RZ, 0xfc, !PT ;  /* 0x0000005d2c5c7212 */ /* 0x000fe200078efcff */
[----:B------:R-:W-:-:S04]  /*1510*/  HMUL2 R15, R49, R45 ;  /* 0x0000002d310f7232 */ /* 0x000fc80000000000 */
[----:B------:R-:W-:Y:S02]  /*1520*/  LDSM.16.M88.4 R56, [R92] ;  /* 0x000000005c38783b */ /* 0x000fe40000000200 */
[----:B------:R-:W5:Y:S08]  /*1530*/  HMMA.16816.F32 R20, R80, R52, RZ ;  /* 0x000000345014723c */ /* 0x000f7000000018ff */
[C---:B------:R-:W-:Y:S08]  /*1540*/  HMMA.16816.F32 R64, R24.reuse, R64, RZ ;  /* 0x000000401840723c */ /* 0x040ff000000018ff */
[----:B------:R-:W5:Y:S08]  /*1550*/  HMMA.16816.F32 R52, R24, R52, RZ ;  /* 0x000000341834723c */ /* 0x000f7000000018ff */
[-C--:B------:R-:W5:Y:S08]  /*1560*/  HMMA.16816.F32 R80, R80, R34.reuse, RZ ;  /* 0x000000225050723c */ /* 0x080f7000000018ff */
[----:B------:R5:W5:Y:S02]  /*1570*/  HMMA.16816.F32 R24, R24, R34, RZ ;  /* 0x000000221818723c */ /* 0x000b6400000018ff */
[----:B-----5:R-:W1:Y:S01]  /*1580*/  LDSM.16.MT88.4 R32, [R2+0x2800] ;  /* 0x002800000220783b */ /* 0x020e620000004200 */
[----:B------:R-:W-:-:S02]  /*1590*/  HMUL2 R86, R50, R46 ;  /* 0x0000002e32567232 */ /* 0x000fc40000000000 */
[----:B------:R-:W-:Y:S02]  /*15a0*/  HMUL2 R87, R51, R47 ;  /* 0x0000002f33577232 */ /* 0x000fe40000000000 */
[----:B------:R-:W-:Y:S01]  /*15b0*/  HMUL2 R68, R68, R72 ;  /* 0x0000004844447232 */ /* 0x000fe20000000000 */
[----:B------:R-:W-:Y:S01]  /*15c0*/  LDSM.16.MT88.4 R48, [R5+0x3800] ;  /* 0x003800000530783b */ /* 0x000fe20000004200 */
[----:B------:R-:W-:-:S03]  /*15d0*/  HMUL2 R69, R69, R73 ;  /* 0x0000004945457232 */ /* 0x000fc60000000000 */
[----:B------:R-:W2:Y:S01]  /*15e0*/  LDSM.16.MT88.4 R44, [R5+0x2800] ;  /* 0x00280000052c783b */ /* 0x000ea20000004200 */
[----:B------:R-:W-:Y:S02]  /*15f0*/  HMUL2 R74, R70, R74 ;  /* 0x0000004a464a7232 */ /* 0x000fe40000000000 */
[----:B------:R-:W-:Y:S01]  /*1600*/  HMUL2 R75, R71, R75 ;  /* 0x0000004b474b7232 */ /* 0x000fe20000000000 */
[-C--:B------:R-:W-:Y:S08]  /*1610*/  HMMA.16816.F32 R28, R76, R68.reuse, R28 ;  /* 0x000000444c1c723c */ /* 0x080ff0000000181c */
[----:B------:R5:W-:Y:S02]  /*1620*/  HMMA.16816.F32 R36, R60, R68, R36 ;  /* 0x000000443c24723c */ /* 0x000be40000001824 */
[----:B-----5:R-:W3:Y:S06]  /*1630*/  LDSM.16.M88.4 R68, [R92+0x1000] ;  /* 0x001000005c44783b */ /* 0x020eec0000000200 */
[----:B------:R-:W5:Y:S01]  /*1640*/  HMMA.16816.F32 R20, R76, R86, R20 ;  /* 0x000000564c14723c */ /* 0x000f620000001814 */
[----:B------:R-:W-:-:S04]  /*1650*/  LOP3.LUT R102, R102, 0x6, RZ, 0xfc, !PT ;  /* 0x0000000666667812 */ /* 0x000fc800078efcff */
[----:B------:R-:W-:-:S03]  /*1660*/  LOP3.LUT R102, R102, 0x7, R95, 0x78, !PT ;  /* 0x0000000766667812 */ /* 0x000fc600078e785f */
[----:B------:R5:W-:Y:S02]  /*1670*/  HMMA.16816.F32 R52, R60, R86, R52 ;  /* 0x000000563c34723c */ /* 0x000be40000001834 */
[----:B------:R-:W-:-:S05]  /*1680*/  IMAD.SHL.U32 R102, R102, 0x10, RZ ;  /* 0x0000001066667824 */ /* 0x000fca00078e00ff */
[----:B-1---5:R-:W-:Y:S02]  /*1690*/  HMUL2 R86, R42, R34 ;  /* 0x000000222a567232 */ /* 0x022fe40000000000 */
[----:B------:R-:W-:Y:S01]  /*16a0*/  HMUL2 R87, R43, R35 ;  /* 0x000000232b577232 */ /* 0x000fe20000000000 */
[----:B------:R-:W5:Y:S01]  /*16b0*/  HMMA.16816.F32 R16, R76, R14, R16 ;  /* 0x0000000e4c10723c */ /* 0x000f620000001810 */
[----:B------:R-:W-:Y:S01]  /*16c0*/  LOP3.LUT R93, R102, R93, RZ, 0xfc, !PT ;  /* 0x0000005d665d7212 */ /* 0x000fe200078efcff */
[----:B--2---:R-:W-:-:S06]  /*16d0*/  HMUL2 R44, R48, R44 ;  /* 0x0000002c302c7232 */ /* 0x004fcc0000000000 */
[----:B------:R-:W5:Y:S01]  /*16e0*/  HMMA.16816.F32 R80, R76, R74, R80 ;  /* 0x0000004a4c50723c */ /* 0x000f620000001850 */
[----:B------:R-:W-:-:S07]  /*16f0*/  HMUL2 R45, R49, R45 ;  /* 0x0000002d312d7232 */ /* 0x000fce0000000000 */
[C---:B------:R5:W5:Y:S07]  /*1700*/  HMMA.16816.F32 R64, R60.reuse, R14, R64 ;  /* 0x0000000e3c40723c */ /* 0x040b6e0000001840 */
[----:B-----5:R-:W-:Y:S01]  /*1710*/  HMUL2 R14, R40, R32 ;  /* 0x00000020280e7232 */ /* 0x020fe20000000000 */
[----:B------:R5:W5:Y:S01]  /*1720*/  HMMA.16816.F32 R24, R60, R74, R24 ;  /* 0x0000004a3c18723c */ /* 0x000b620000001818 */
[----:B------:R-:W-:Y:S01]  /*1730*/  HMUL2 R15, R41, R33 ;  /* 0x00000021290f7232 */ /* 0x000fe20000000000 */
[----:B-----5:R-:W-:Y:S04]  /*1740*/  LDSM.16.MT88.4 R72, [R2+0x3c00] ;  /* 0x003c00000248783b */ /* 0x020fe80000004200 */
[----:B------:R-:W1:Y:S02]  /*1750*/  LDSM.16.MT88.4 R60, [R2+0x2c00] ;  /* 0x002c0000023c783b */ /* 0x000e640000004200 */
[----:B------:R5:W-:Y:S02]  /*1760*/  HMMA.16816.F32 R76, R56, R86, R20 ;  /* 0x00000056384c723c */ /* 0x000be40000001814 */
[----:B-----5:R-:W-:Y:S04]  /*1770*/  LDSM.16.MT88.4 R20, [R5+0x3c00] ;  /* 0x003c00000514783b */ /* 0x020fe80000004200 */
[----:B------:R-:W2:Y:S01]  /*1780*/  LDSM.16.MT88.4 R40, [R5+0x2c00] ;  /* 0x002c00000528783b */ /* 0x000ea20000004200 */
[----:B------:R-:W-:-:S03]  /*1790*/  HMUL2 R50, R50, R46 ;  /* 0x0000002e32327232 */ /* 0x000fc60000000000 */
[----:B------:R-:W4:Y:S01]  /*17a0*/  LDSM.16.M88.4 R32, [R93] ;  /* 0x000000005d20783b */ /* 0x000f220000000200 */
[----:B------:R-:W-:Y:S01]  /*17b0*/  HMMA.16816.F32 R28, R56, R44, R28 ;  /* 0x0000002c381c723c */ /* 0x000fe2000000181c */
[----:B------:R-:W-:-:S07]  /*17c0*/  HMUL2 R51, R51, R47 ;  /* 0x0000002f33337232 */ /* 0x000fce0000000000 */
[----:B---3--:R5:W-:Y:S02]  /*17d0*/  HMMA.16816.F32 R36, R68, R44, R36 ;  /* 0x0000002c4424723c */ /* 0x008be40000001824 */
[----:B-----5:R-:W3:Y:S06]  /*17e0*/  LDSM.16.M88.4 R44, [R93+0x1000] ;  /* 0x001000005d2c783b */ /* 0x020eec0000000200 */
[C---:B------:R-:W5:Y:S08]  /*17f0*/  HMMA.16816.F32 R16, R56.reuse, R14, R16 ;  /* 0x0000000e3810723c */ /* 0x040f700000001810 */
[----:B------:R-:W5:Y:S08]  /*1800*/  HMMA.16816.F32 R80, R56, R50, R80 ;  /* 0x000000323850723c */ /* 0x000f700000001850 */
[C---:B------:R5:W5:Y:S08]  /*1810*/  HMMA.16816.F32 R64, R68.reuse, R14, R64 ;  /* 0x0000000e4440723c */ /* 0x040b700000001840 */
[C---:B------:R-:W5:Y:S08]  /*1820*/  HMMA.16816.F32 R52, R68.reuse, R86, R52 ;  /* 0x000000564434723c */ /* 0x040f700000001834 */
[----:B------:R-:W5:Y:S01]  /*1830*/  HMMA.16816.F32 R24, R68, R50, R24 ;  /* 0x000000324418723c */ /* 0x000f620000001818 */
[----:B-1----:R-:W-:-:S02]  /*1840*/  HMUL2 R60, R72, R60 ;  /* 0x0000003c483c7232 */ /* 0x002fc40000000000 */
[----:B------:R-:W-:Y:S02]  /*1850*/  HMUL2 R61, R73, R61 ;  /* 0x0000003d493d7232 */ /* 0x000fe40000000000 */
[----:B------:R-:W-:Y:S02]  /*1860*/  HMUL2 R62, R74, R62 ;  /* 0x0000003e4a3e7232 */ /* 0x000fe40000000000 */
[----:B------:R-:W-:Y:S02]  /*1870*/  HMUL2 R63, R75, R63 ;  /* 0x0000003f4b3f7232 */ /* 0x000fe40000000000 */
[----:B--2---:R-:W-:Y:S02]  /*1880*/  HMUL2 R20, R20, R40 ;  /* 0x0000002814147232 */ /* 0x004fe40000000000 */
[----:B------:R-:W-:Y:S02]  /*1890*/  HMUL2 R21, R21, R41 ;  /* 0x0000002915157232 */ /* 0x000fe40000000000 */
[----:B------:R-:W-:-:S02]  /*18a0*/  HMUL2 R22, R22, R42 ;  /* 0x0000002a16167232 */ /* 0x000fc40000000000 */
[----:B------:R-:W-:Y:S01]  /*18b0*/  HMUL2 R23, R23, R43 ;  /* 0x0000002b17177232 */ /* 0x000fe20000000000 */
[C---:B----45:R-:W5:Y:S08]  /*18c0*/  HMMA.16816.F32 R16, R32.reuse, R60, R16 ;  /* 0x0000003c2010723c */ /* 0x070f700000001810 */
[C---:B------:R-:W5:Y:S08]  /*18d0*/  HMMA.16816.F32 R76, R32.reuse, R62, R76 ;  /* 0x0000003e204c723c */ /* 0x040f70000000184c */
[C---:B------:R-:W5:Y:S08]  /*18e0*/  HMMA.16816.F32 R28, R32.reuse, R20, R28 ;  /* 0x00000014201c723c */ /* 0x040f70000000181c */
[----:B------:R-:W5:Y:S01]  /*18f0*/  HMMA.16816.F32 R80, R32, R22, R80 ;  /* 0x000000162050723c */ /* 0x000f620000001850 */
[----:B------:R-:W-:-:S07]  /*1900*/  LOP3.LUT R14, R95, 0x3, RZ, 0xc0, !PT ;  /* 0x000000035f0e7812 */ /* 0x000fce00078ec0ff */
[C---:B---3--:R-:W5:Y:S08]  /*1910*/  HMMA.16816.F32 R64, R44.reuse, R60, R64 ;  /* 0x0000003c2c40723c */ /* 0x048f700000001840 */
[C---:B------:R-:W5:Y:S08]  /*1920*/  HMMA.16816.F32 R52, R44.reuse, R62, R52 ;  /* 0x0000003e2c34723c */ /* 0x040f700000001834 */
[C---:B------:R-:W5:Y:S08]  /*1930*/  HMMA.16816.F32 R36, R44.reuse, R20, R36 ;  /* 0x000000142c24723c */ /* 0x040f700000001824 */
[----:B------:R5:W5:Y:S01]  /*1940*/  HMMA.16816.F32 R24, R44, R22, R24 ;  /* 0x000000162c18723c */ /* 0x000b620000001818 */
[----:B------:R-:W-:Y:S01]  /*1950*/  LOP3.LUT R95, R100, R99, RZ, 0xfc, !PT ;  /* 0x00000063645f7212 */ /* 0x000fe200078efcff */
[----:B------:R-:W-:-:S04]  /*1960*/  IMAD.SHL.U32 R15, R14, 0x8, RZ ;  /* 0x000000080e0f7824 */ /* 0x000fc800078e00ff */
[--C-:B------:R-:W-:Y:S02]  /*1970*/  IMAD R95, R95, 0xa0, R15.reuse ;  /* 0x000000a05f5f7824 */ /* 0x100fe400078e020f */
[----:B------:R-:W-:Y:S02]  /*1980*/  IMAD R94, R94, 0x28, R15 ;  /* 0x000000285e5e7824 */ /* 0x000fe400078e020f */
[----:B------:R-:W-:Y:S01]  /*1990*/  IMAD.WIDE.U32 R14, R14, 0x10, RZ ;  /* 0x000000100e0e7825 */ /* 0x000fe200078e00ff */
[----:B-----5:R-:W-:Y:S03]  /*19a0*/  STS.64 [R95+0x4000], R16 ;  /* 0x004000105f007388 */ /* 0x020fe60000000a00 */
[C---:B------:R-:W-:Y:S01]  /*19b0*/  IMAD.SHL.U32 R101, R88.reuse, 0x1000, RZ ;  /* 0x0000100058657824 */ /* 0x040fe200078e00ff */
[----:B------:R-:W-:Y:S04]  /*19c0*/  STS.64 [R95+0x4500], R18 ;  /* 0x004500125f007388 */ /* 0x000fe80000000a00 */
[----:B------:R-:W-:Y:S04]  /*19d0*/  STS.64 [R95+0x4020], R76 ;  /* 0x0040204c5f007388 */ /* 0x000fe80000000a00 */
[----:B------:R-:W-:Y:S04]  /*19e0*/  STS.64 [R95+0x4520], R78 ;  /* 0x0045204e5f007388 */ /* 0x000fe80000000a00 */
[----:B------:R1:W-:Y:S04]  /*19f0*/  STS.64 [R95+0x4040], R28 ;  /* 0x0040401c5f007388 */ /* 0x0003e80000000a00 */
[----:B------:R-:W-:Y:S04]  /*1a00*/  STS.64 [R95+0x4540], R30 ;  /* 0x0045401e5f007388 */ /* 0x000fe80000000a00 */
[----:B------:R-:W-:Y:S04]  /*1a10*/  STS.64 [R95+0x4060], R80 ;  /* 0x004060505f007388 */ /* 0x000fe80000000a00 */
[----:B------:R-:W-:Y:S01]  /*1a20*/  STS.64 [R95+0x4560], R82 ;  /* 0x004560525f007388 */ /* 0x000fe20000000a00 */
[----:B-1----:R-:W-:-:S03]  /*1a30*/  SHF.L.U64.HI R29, R88, 0xc, R98 ;  /* 0x0000000c581d7819 */ /* 0x002fc60000010262 */
[----:B------:R-:W-:Y:S06]  /*1a40*/  BAR.SYNC 0x0 ;  /* 0x0000000000007b1d */ /* 0x000fec0000000000 */
[----:B------:R-:W1:Y:S01]  /*1a50*/  LDS.128 R40, [R94.X4+0x4000] ;  /* 0x004000005e287984 */ /* 0x000e620000004c00 */
[----:B------:R-:W-:-:S03]  /*1a60*/  LOP3.LUT R100, R101, R14, RZ, 0xfc, !PT ;  /* 0x0000000e65647212 */ /* 0x000fc600078efcff */
[----:B------:R-:W-:Y:S04]  /*1a70*/  LDS.128 R32, [R94.X4+0x4010] ;  /* 0x004010005e207984 */ /* 0x000fe80000004c00 */
[----:B------:R-:W2:Y:S04]  /*1a80*/  LDS.128 R20, [R94.X4+0x4a00] ;  /* 0x004a00005e147984 */ /* 0x000ea80000004c00 */
[----:B------:R-:W-:Y:S01]  /*1a90*/  LDS.128 R16, [R94.X4+0x4a10] ;  /* 0x004a10005e107984 */ /* 0x000fe20000004c00 */
[----:B------:R-:W-:-:S03]  /*1aa0*/  LOP3.LUT R101, R29, R15, RZ, 0xfc, !PT ;  /* 0x0000000f1d657212 */ /* 0x000fc600078efcff */
[----:B------:R-:W-:Y:S06]  /*1ab0*/  BAR.SYNC 0x0 ;  /* 0x0000000000007b1d */ /* 0x000fec0000000000 */
[----:B------:R-:W-:Y:S04]  /*1ac0*/  STS.64 [R95+0x4000], R64 ;  /* 0x004000405f007388 */ /* 0x000fe80000000a00 */
[----:B------:R-:W-:Y:S04]  /*1ad0*/  STS.64 [R95+0x4500], R66 ;  /* 0x004500425f007388 */ /* 0x000fe80000000a00 */
[----:B------:R-:W-:Y:S04]  /*1ae0*/  STS.64 [R95+0x4020], R52 ;  /* 0x004020345f007388 */ /* 0x000fe80000000a00 */
[----:B------:R-:W-:Y:S04]  /*1af0*/  STS.64 [R95+0x4520], R54 ;  /* 0x004520365f007388 */ /* 0x000fe80000000a00 */
[----:B------:R-:W-:Y:S04]  /*1b00*/  STS.64 [R95+0x4040], R36 ;  /* 0x004040245f007388 */ /* 0x000fe80000000a00 */
[----:B------:R-:W-:Y:S04]  /*1b10*/  STS.64 [R95+0x4540], R38 ;  /* 0x004540265f007388 */ /* 0x000fe80000000a00 */
[----:B------:R-:W-:Y:S04]  /*1b20*/  STS.64 [R95+0x4060], R24 ;  /* 0x004060185f007388 */ /* 0x000fe80000000a00 */
[----:B------:R-:W-:Y:S04]  /*1b30*/  STS.64 [R95+0x4560], R26 ;  /* 0x0045601a5f007388 */ /* 0x000fe80000000a00 */
[----:B------:R-:W-:Y:S06]  /*1b40*/  BAR.SYNC 0x0 ;  /* 0x0000000000007b1d */ /* 0x000fec0000000000 */
[----:B------:R-:W3:Y:S04]  /*1b50*/  LDS.128 R48, [R94.X4+0x4000] ;  /* 0x004000005e307984 */ /* 0x000ee80000004c00 */
[----:B------:R-:W4:Y:S04]  /*1b60*/  LDS.128 R28, [R94.X4+0x4a00] ;  /* 0x004a00005e1c7984 */ /* 0x000f280000004c00 */
[----:B------:R-:W1:Y:S04]  /*1b70*/  LDS.128 R44, [R94.X4+0x4010] ;  /* 0x004010005e2c7984 */ /* 0x000e680000004c00 */
[----:B------:R-:W2:Y:S01]  /*1b80*/  LDS.128 R24, [R94.X4+0x4a10] ;  /* 0x004a10005e187984 */ /* 0x000ea20000004c00 */
[--C-:B------:R-:W-:Y:S01]  /*1b90*/  SHF.L.U64.HI R55, R89, 0xc, R98.reuse ;  /* 0x0000000c59377819 */ /* 0x100fe20000010262 */
[C---:B------:R-:W-:Y:S01]  /*1ba0*/  IMAD.SHL.U32 R103, R97.reuse, 0x1000, RZ ;  /* 0x0000100061677824 */ /* 0x040fe200078e00ff */
[--C-:B------:R-:W-:Y:S01]  /*1bb0*/  SHF.L.U64.HI R37, R97, 0xc, R98.reuse ;  /* 0x0000000c61257819 */ /* 0x100fe20000010262 */
[----:B------:R-:W-:Y:S01]  /*1bc0*/  IMAD.SHL.U32 R89, R89, 0x1000, RZ ;  /* 0x0000100059597824 */ /* 0x000fe200078e00ff */
[----:B------:R-:W-:-:S02]  /*1bd0*/  SHF.L.U64.HI R53, R96, 0xc, R98 ;  /* 0x0000000c60357819 */ /* 0x000fc40000010262 */
[-C--:B------:R-:W-:Y:S01]  /*1be0*/  LOP3.LUT R102, R103, R14.reuse, RZ, 0xfc, !PT ;  /* 0x0000000e67667212 */ /* 0x080fe200078efcff */
[----:B------:R-:W-:Y:S01]  /*1bf0*/  IMAD.SHL.U32 R39, R96, 0x1000, RZ ;  /* 0x0000100060277824 */ /* 0x000fe200078e00ff */
[-C--:B------:R-:W-:Y:S02]  /*1c00*/  LOP3.LUT R98, R89, R14.reuse, RZ, 0xfc, !PT ;  /* 0x0000000e59627212 */ /* 0x080fe400078efcff */
[-C--:B------:R-:W-:Y:S02]  /*1c10*/  LOP3.LUT R99, R55, R15.reuse, RZ, 0xfc, !PT ;  /* 0x0000000f37637212 */ /* 0x080fe400078efcff */
[-C--:B------:R-:W-:Y:S01]  /*1c20*/  LOP3.LUT R103, R37, R15.reuse, RZ, 0xfc, !PT ;  /* 0x0000000f25677212 */ /* 0x080fe200078efcff */
[----:B------:R-:W-:Y:S01]  /*1c30*/  IMAD.WIDE R100, R91, 0x2, R100 ;  /* 0x000000025b647825 */ /* 0x000fe200078e0264 */
[----:B------:R-:W-:Y:S02]  /*1c40*/  LOP3.LUT R96, R39, R14, RZ, 0xfc, !PT ;  /* 0x0000000e27607212 */ /* 0x000fe400078efcff */
[----:B------:R-:W-:Y:S01]  /*1c50*/  LOP3.LUT R97, R53, R15, RZ, 0xfc, !PT ;  /* 0x0000000f35617212 */ /* 0x000fe200078efcff */
[----:B------:R-:W-:-:S04]  /*1c60*/  IMAD.WIDE R98, R91, 0x2, R98 ;  /* 0x000000025b627825 */ /* 0x000fc800078e0262 */
[C---:B------:R-:W-:Y:S01]  /*1c70*/  IMAD.WIDE R102, R91.reuse, 0x2, R102 ;  /* 0x000000025b667825 */ /* 0x040fe200078e0266 */
[----:B------:R-:W-:Y:S02]  /*1c80*/  IADD3 R104, P4, R100, c[0x0][0x180], RZ ;  /* 0x0000600064687a10 */ /* 0x000fe40007f9e0ff */
[----:B------:R-:W-:Y:S01]  /*1c90*/  IADD3 R108, P5, R98, c[0x0][0x180], RZ ;  /* 0x00006000626c7a10 */ /* 0x000fe20007fbe0ff */
[----:B------:R-:W-:Y:S01]  /*1ca0*/  IMAD.WIDE R96, R91, 0x2, R96 ;  /* 0x000000025b607825 */ /* 0x000fe200078e0260 */
[----:B------:R-:W-:Y:S02]  /*1cb0*/  LOP3.LUT R116, R102, 0x40, RZ, 0xfc, !PT ;  /* 0x0000004066747812 */ /* 0x000fe400078efcff */
[----:B------:R-:W-:Y:S02]  /*1cc0*/  IADD3.X R105, R101, c[0x0][0x184], RZ, P4, !PT ;  /* 0x0000610065697a10 */ /* 0x000fe400027fe4ff */
[----:B------:R-:W-:Y:S02]  /*1cd0*/  IADD3.X R109, R99, c[0x0][0x184], RZ, P5, !PT ;  /* 0x00006100636d7a10 */ /* 0x000fe40002ffe4ff */
[----:B------:R-:W-:-:S02]  /*1ce0*/  IADD3 R116, P4, R116, c[0x0][0x168], RZ ;  /* 0x00005a0074747a10 */ /* 0x000fc40007f9e0ff */
[----:B------:R-:W-:Y:S02]  /*1cf0*/  IADD3 R118, P5, R102, c[0x0][0x180], RZ ;  /* 0x0000600066767a10 */ /* 0x000fe40007fbe0ff */
[----:B------:R-:W-:Y:S02]  /*1d00*/  LOP3.LUT R110, R100, 0x40, RZ, 0xfc, !PT ;  /* 0x00000040646e7812 */ /* 0x000fe400078efcff */
[----:B-1----:R-:W-:Y:S02]  /*1d10*/  F2FP.PACK_AB R40, R41, R40 ;  /* 0x000000282928723e */ /* 0x002fe400000000ff */
[----:B------:R-:W-:Y:S02]  /*1d20*/  IADD3 R106, P6, R96, c[0x0][0x180], RZ ;  /* 0x00006000606a7a10 */ /* 0x000fe40007fde0ff */
[----:B------:R-:W-:Y:S02]  /*1d30*/  LOP3.LUT R112, R98, 0x40, RZ, 0xfc, !PT ;  /* 0x0000004062707812 */ /* 0x000fe400078efcff */
[----:B------:R-:W-:-:S02]  /*1d40*/  F2FP.PACK_AB R41, R43, R42 ;  /* 0x0000002a2b29723e */ /* 0x000fc400000000ff */
[----:B--2---:R-:W-:Y:S02]  /*1d50*/  F2FP.PACK_AB R20, R21, R20 ;  /* 0x000000141514723e */ /* 0x004fe400000000ff */
[----:B------:R-:W-:Y:S02]  /*1d60*/  LOP3.LUT R114, R96, 0x40, RZ, 0xfc, !PT ;  /* 0x0000004060727812 */ /* 0x000fe400078efcff */
[----:B------:R-:W-:Y:S02]  /*1d70*/  F2FP.PACK_AB R42, R33, R32 ;  /* 0x00000020212a723e */ /* 0x000fe400000000ff */
[----:B------:R-:W-:Y:S02]  /*1d80*/  F2FP.PACK_AB R43, R35, R34 ;  /* 0x00000022232b723e */ /* 0x000fe400000000ff */
[----:B------:R-:W-:Y:S02]  /*1d90*/  F2FP.PACK_AB R21, R23, R22 ;  /* 0x000000161715723e */ /* 0x000fe400000000ff */
[----:B---3--:R-:W-:-:S02]  /*1da0*/  F2FP.PACK_AB R48, R49, R48 ;  /* 0x000000303130723e */ /* 0x008fc400000000ff */
[----:B------:R-:W-:Y:S02]  /*1db0*/  IADD3.X R117, R103, c[0x0][0x16c], RZ, P4, !PT ;  /* 0x00005b0067757a10 */ /* 0x000fe400027fe4ff */
[----:B------:R-:W-:Y:S02]  /*1dc0*/  F2FP.PACK_AB R22, R17, R16 ;  /* 0x000000101116723e */ /* 0x000fe400000000ff */
[----:B------:R-:W-:Y:S02]  /*1dd0*/  F2FP.PACK_AB R23, R19, R18 ;  /* 0x000000121317723e */ /* 0x000fe400000000ff */
[----:B------:R-:W-:Y:S02]  /*1de0*/  F2FP.PACK_AB R49, R51, R50 ;  /* 0x000000323331723e */ /* 0x000fe400000000ff */
[----:B----4-:R-:W-:Y:S02]  /*1df0*/  F2FP.PACK_AB R28, R29, R28 ;  /* 0x0000001c1d1c723e */ /* 0x010fe400000000ff */
[----:B------:R-:W-:-:S02]  /*1e00*/  IADD3.X R119, R103, c[0x0][0x184], RZ, P5, !PT ;  /* 0x0000610067777a10 */ /* 0x000fc40002ffe4ff */
[----:B------:R-:W-:Y:S02]  /*1e10*/  IADD3 R110, P4, R110, c[0x0][0x168], RZ ;  /* 0x00005a006e6e7a10 */ /* 0x000fe40007f9e0ff */
[----:B------:R-:W-:Y:S02]  /*1e20*/  F2FP.PACK_AB R50, R45, R44 ;  /* 0x0000002c2d32723e */ /* 0x000fe400000000ff */
[----:B------:R-:W-:Y:S02]  /*1e30*/  F2FP.PACK_AB R51, R47, R46 ;  /* 0x0000002e2f33723e */ /* 0x000fe400000000ff */
[----:B------:R-:W-:Y:S02]  /*1e40*/  IADD3.X R107, R97, c[0x0][0x184], RZ, P6, !PT ;  /* 0x00006100616b7a10 */ /* 0x000fe400037fe4ff */
[----:B------:R-:W-:Y:S02]  /*1e50*/  F2FP.PACK_AB R29, R31, R30 ;  /* 0x0000001e1f1d723e */ /* 0x000fe400000000ff */
[----:B------:R-:W-:-:S02]  /*1e60*/  IADD3 R112, P5, R112, c[0x0][0x168], RZ ;  /* 0x00005a0070707a10 */ /* 0x000fc40007fbe0ff */
[----:B------:R-:W-:Y:S02]  /*1e70*/  F2FP.PACK_AB R30, R25, R24 ;  /* 0x00000018191e723e */ /* 0x000fe400000000ff */
[----:B------:R-:W-:Y:S02]  /*1e80*/  F2FP.PACK_AB R31, R27, R26 ;  /* 0x0000001a1b1f723e */ /* 0x000fe400000000ff */
[----:B------:R-:W-:Y:S01]  /*1e90*/  IADD3 R114, P6, R114, c[0x0][0x168], RZ ;  /* 0x00005a0072727a10 */ /* 0x000fe20007fde0ff */
[----:B------:R-:W-:Y:S01]  /*1ea0*/  @P2 STG.E.128 [R104.64], R40 ;  /* 0x0000002868002986 */ /* 0x000fe2000c101d04 */
[----:B------:R-:W-:Y:S02]  /*1eb0*/  IADD3.X R111, R101, c[0x0][0x16c], RZ, P4, !PT ;  /* 0x00005b00656f7a10 */ /* 0x000fe400027fe4ff */
[----:B------:R-:W-:Y:S01]  /*1ec0*/  IADD3.X R113, R99, c[0x0][0x16c], RZ, P5, !PT ;  /* 0x00005b0063717a10 */ /* 0x000fe20002ffe4ff */
[----:B------:R-:W-:Y:S01]  /*1ed0*/  @P3 STG.E.128 [R108.64], R20 ;  /* 0x000000146c003986 */ /* 0x000fe2000c101d04 */
[----:B------:R-:W-:-:S03]  /*1ee0*/  IADD3.X R115, R97, c[0x0][0x16c], RZ, P6, !PT ;  /* 0x00005b0061737a10 */ /* 0x000fc600037fe4ff */
[----:B------:R-:W-:Y:S04]  /*1ef0*/  @P1 STG.E.128 [R106.64], R48 ;  /* 0x000000306a001986 */ /* 0x000fe8000c101d04 */
[----:B------:R-:W-:Y:S04]  /*1f00*/  @P0 STG.E.128 [R118.64], R28 ;  /* 0x0000001c76000986 */ /* 0x000fe8000c101d04 */
[----:B------:R-:W-:Y:S06]  /*1f10*/  BAR.SYNC 0x0 ;  /* 0x0000000000007b1d */ /* 0x000fec0000000000 */
[----:B------:R-:W-:Y:S01]  /*1f20*/  @!PT LDS RZ, [RZ] ;  /* 0x00000000fffff984 */ /* 0x000fe20000000800 */
[----:B------:R-:W-:Y:S01]  /*1f30*/  @!PT LDS RZ, [RZ] ;  /* 0x00000000fffff984 */ /* 0x000fe20000000800 */
[----:B------:R-:W-:Y:S01]  /*1f40*/  @!PT LDS RZ, [RZ] ;  /* 0x00000000fffff984 */ /* 0x000fe20000000800 */
[----:B------:R-:W-:Y:S04]  /*1f50*/  LDGSTS.E.BYPASS.128 [R90+0x3000], [R110.64], P2 ;  /* 0x030000006e5a7fae */ /* 0x000fe80009101c44 */
[----:B------:R-:W-:Y:S04]  /*1f60*/  LDGSTS.E.BYPASS.128 [R85+0x3000], [R112.64], P3 ;  /* 0x0300000070557fae */ /* 0x000fe80009901c44 */
[----:B------:R-:W-:Y:S04]  /*1f70*/  LDGSTS.E.BYPASS.128 [R84+0x3000], [R114.64], P1 ;  /* 0x0300000072547fae */ /* 0x000fe80008901c44 */
[----:B------:R-:W-:Y:S04]  /*1f80*/  LDGSTS.E.BYPASS.128 [R0+0x3000], [R116.64], P0 ;  /* 0x0300000074007fae */ /* 0x000fe80008101c44 */
[----:B------:R-:W0:Y:S01]  /*1f90*/  LDGDEPBAR ;  /* 0x00000000000079af */ /* 0x000e220000000000 */
[----:B------:R-:W-:-:S04]  /*1fa0*/  DEPBAR.LE SB0, 0x0 ;  /* 0x000080000000791a */ /* 0x000fc80000000000 */
[----:B------:R-:W-:Y:S06]  /*1fb0*/  BAR.SYNC 0x0 ;  /* 0x0000000000007b1d */ /* 0x000fec0000000000 */
[----:B------:R-:W-:Y:S04]  /*1fc0*/  LDSM.16.MT88.4 R32, [R2+0x3000] ;  /* 0x003000000220783b */ /* 0x000fe80000004200 */
[----:B------:R-:W1:Y:S04]  /*1fd0*/  LDSM.16.MT88.4 R36, [R2+0x2000] ;  /* 0x002000000224783b */ /* 0x000e680000004200 */
[----:B------:R-:W-:Y:S04]  /*1fe0*/  LDSM.16.MT88.4 R16, [R5+0x3000] ;  /* 0x003000000510783b */ /* 0x000fe80000004200 */
[----:B------:R-:W2:Y:S04]  /*1ff0*/  LDSM.16.MT88.4 R28, [R5+0x2000] ;  /* 0x00200000051c783b */ /* 0x000ea80000004200 */
[----:B------:R-:W3:Y:S04]  /*2000*/  LDSM.16.M88.4 R68, [R3] ;  /* 0x000000000344783b */ /* 0x000ee80000000200 */
[----:B------:R-:W4:Y:S04]  /*2010*/  LDSM.16.M88.4 R20, [R3+0x1000] ;  /* 0x001000000314783b */ /* 0x000f280000000200 */
[----:B------:R-:W-:Y:S04]  /*2020*/  LDSM.16.MT88.4 R40, [R2+0x3400] ;  /* 0x003400000228783b */ /* 0x000fe80000004200 */
[----:B------:R-:W4:Y:S04]  /*2030*/  LDSM.16.MT88.4 R48, [R2+0x2400] ;  /* 0x002400000230783b */ /* 0x000f280000004200 */
[----:B------:R-:W-:Y:S04]  /*2040*/  LDSM.16.M88.4 R56, [R4] ;  /* 0x000000000438783b */ /* 0x000fe80000000200 */
[----:B------:R-:W-:Y:S04]  /*2050*/  LDSM.16.MT88.4 R76, [R5+0x3400] ;  /* 0x00340000054c783b */ /* 0x000fe80000004200 */
[----:B------:R-:W4:Y:S01]  /*2060*/  LDSM.16.MT88.4 R80, [R5+0x2400] ;  /* 0x002400000550783b */ /* 0x000f220000004200 */
[----:B-1----:R-:W-:-:S02]  /*2070*/  HMUL2 R32, R32, R36 ;  /* 0x0000002420207232 */ /* 0x002fc40000000000 */
[----:B------:R-:W-:Y:S02]  /*2080*/  HMUL2 R33, R33, R37 ;  /* 0x0000002521217232 */ /* 0x000fe40000000000 */
[----:B--2---:R-:W-:Y:S02]  /*2090*/  HMUL2 R28, R16, R28 ;  /* 0x0000001c101c7232 */ /* 0x004fe40000000000 */
[----:B------:R-:W-:Y:S02]  /*20a0*/  HMUL2 R29, R17, R29 ;  /* 0x0000001d111d7232 */ /* 0x000fe40000000000 */
[----:B------:R-:W-:Y:S01]  /*20b0*/  HMUL2 R14, R18, R30 ;  /* 0x0000001e120e7232 */ /* 0x000fe20000000000 */
[----:B---3--:R-:W5:Y:S01]  /*20c0*/  HMMA.16816.F32 R24, R68, R32, RZ ;  /* 0x000000204418723c */ /* 0x008f6200000018ff */
[----:B------:R-:W-:Y:S02]  /*20d0*/  HMUL2 R15, R19, R31 ;  /* 0x0000001f130f7232 */ /* 0x000fe40000000000 */
[----:B------:R-:W-:Y:S01]  /*20e0*/  HMUL2 R34, R34, R38 ;  /* 0x0000002622227232 */ /* 0x000fe20000000000 */
[----:B------:R-:W1:Y:S01]  /*20f0*/  LDSM.16.M88.4 R16, [R4+0x1000] ;  /* 0x001000000410783b */ /* 0x000e620000000200 */
[----:B------:R-:W-:-:S03]  /*2100*/  HMUL2 R35, R35, R39 ;  /* 0x0000002723237232 */ /* 0x000fc60000000000 */
[-C--:B------:R-:W-:Y:S01]  /*2110*/  HMMA.16816.F32 R52, R68, R28.reuse, RZ ;  /* 0x0000001c4434723c */ /* 0x080fe200000018ff */
[----:B------:R-:W-:Y:S07]  /*2120*/  LDSM.16.MT88.4 R36, [R2+0x2800] ;  /* 0x002800000224783b */ /* 0x000fee0000004200 */
[----:B----4-:R5:W-:Y:S02]  /*2130*/  HMMA.16816.F32 R72, R20, R28, RZ ;  /* 0x0000001c1448723c */ /* 0x010be400000018ff */
[----:B-----5:R-:W2:Y:S01]  /*2140*/  LDSM.16.MT88.4 R28, [R2+0x3800] ;  /* 0x00380000021c783b */ /* 0x020ea20000004200 */
[----:B------:R-:W-:-:S05]  /*2150*/  HMUL2 R86, R40, R48 ;  /* 0x0000003028567232 */ /* 0x000fca0000000000 */
[----:B------:R-:W5:Y:S01]  /*2160*/  HMMA.16816.F32 R44, R68, R34, RZ ;  /* 0x00000022442c723c */ /* 0x000f6200000018ff */
[----:B------:R-:W-:Y:S02]  /*2170*/  HMUL2 R87, R41, R49 ;  /* 0x0000003129577232 */ /* 0x000fe40000000000 */
[----:B------:R-:W-:-:S05]  /*2180*/  HMUL2 R88, R42, R50 ;  /* 0x000000322a587232 */ /* 0x000fca0000000000 */
[C---:B------:R-:W-:Y:S01]  /*2190*/  HMMA.16816.F32 R60, R20.reuse, R32, RZ ;  /* 0x00000020143c723c */ /* 0x040fe200000018ff */
[----:B------:R-:W-:Y:S02]  /*21a0*/  HMUL2 R89, R43, R51 ;  /* 0x000000332b597232 */ /* 0x000fe40000000000 */
[----:B------:R-:W-:Y:S04]  /*21b0*/  LDSM.16.MT88.4 R40, [R5+0x3800] ;  /* 0x003800000528783b */ /* 0x000fe80000004200 */
[----:B------:R-:W3:Y:S01]  /*21c0*/  LDSM.16.MT88.4 R48, [R5+0x2800] ;  /* 0x002800000530783b */ /* 0x000ee20000004200 */
[----:B------:R5:W-:Y:S03]  /*21d0*/  HMMA.16816.F32 R64, R20, R34, RZ ;  /* 0x000000221440723c */ /* 0x000be600000018ff */
[----:B-----5:R-:W4:Y:S05]  /*21e0*/  LDSM.16.M88.4 R32, [R92] ;  /* 0x000000005c20783b */ /* 0x020f2a0000000200 */
[----:B------:R-:W5:Y:S01]  /*21f0*/  HMMA.16816.F32 R68, R68, R14, RZ ;  /* 0x0000000e4444723c */ /* 0x000f6200000018ff */
[----:B------:R-:W-:-:S02]  /*2200*/  HMUL2 R76, R76, R80 ;  /* 0x000000504c4c7232 */ /* 0x000fc40000000000 */
[----:B------:R-:W-:-:S05]  /*2210*/  HMUL2 R77, R77, R81 ;  /* 0x000000514d4d7232 */ /* 0x000fca0000000000 */
[----:B------:R5:W5:Y:S08]  /*2220*/  HMMA.16816.F32 R20, R20, R14, RZ ;  /* 0x0000000e1414723c */ /* 0x000b7000000018ff */
[----:B------:R-:W5:Y:S02]  /*2230*/  HMMA.16816.F32 R24, R56, R86, R24 ;  /* 0x000000563818723c */ /* 0x000f640000001818 */
[----:B-----5:R-:W-:-:S02]  /*2240*/  HMUL2 R14, R78, R82 ;  /* 0x000000524e0e7232 */ /* 0x020fc40000000000 */
[----:B------:R-:W-:Y:S02]  /*2250*/  HMUL2 R15, R79, R83 ;  /* 0x000000534f0f7232 */ /* 0x000fe40000000000 */
[----:B------:R-:W-:Y:S02]  /*2260*/  LDSM.16.MT88.4 R80, [R2+0x2c00] ;  /* 0x002c00000250783b */ /* 0x000fe40000004200 */
[C---:B------:R-:W5:Y:S08]  /*2270*/  HMMA.16816.F32 R44, R56.reuse, R88, R44 ;  /* 0x00000058382c723c */ /* 0x040f70000000182c */
[C---:B------:R-:W5:Y:S08]  /*2280*/  HMMA.16816.F32 R52, R56.reuse, R76, R52 ;  /* 0x0000004c3834723c */ /* 0x040f700000001834 */
[----:B------:R5:W5:Y:S02]  /*2290*/  HMMA.16816.F32 R56, R56, R14, R68 ;  /* 0x0000000e3838723c */ /* 0x000b640000001844 */
[----:B-----5:R-:W4:Y:S06]  /*22a0*/  LDSM.16.M88.4 R68, [R92+0x1000] ;  /* 0x001000005c44783b */ /* 0x020f2c0000000200 */
[----:B-1----:R5:W5:Y:S07]  /*22b0*/  HMMA.16816.F32 R60, R16, R86, R60 ;  /* 0x00000056103c723c */ /* 0x002b6e000000183c */
[----:B--2--5:R-:W-:-:S02]  /*22c0*/  HMUL2 R86, R28, R36 ;  /* 0x000000241c567232 */ /* 0x024fc40000000000 */
[----:B------:R-:W-:Y:S01]  /*22d0*/  HMUL2 R87, R29, R37 ;  /* 0x000000251d577232 */ /* 0x000fe20000000000 */
[----:B------:R5:W-:Y:S01]  /*22e0*/  HMMA.16816.F32 R20, R16, R14, R20 ;  /* 0x0000000e1014723c */ /* 0x000be20000001814 */
[----:B---3--:R-:W-:-:S06]  /*22f0*/  HMUL2 R40, R40, R48 ;  /* 0x0000003028287232 */ /* 0x008fcc0000000000 */
[----:B-----5:R-:W-:Y:S01]  /*2300*/  HMUL2 R14, R30, R38 ;  /* 0x000000261e0e7232 */ /* 0x020fe20000000000 */
[----:B------:R5:W-:Y:S01]  /*2310*/  HMMA.16816.F32 R72, R16, R76, R72 ;  /* 0x0000004c1048723c */ /* 0x000be20000001848 */
[----:B------:R-:W-:Y:S01]  /*2320*/  HMUL2 R15, R31, R39 ;  /* 0x000000271f0f7232 */ /* 0x000fe20000000000 */
[----:B-----5:R-:W1:Y:S01]  /*2330*/  LDSM.16.MT88.4 R76, [R2+0x3c00] ;  /* 0x003c0000024c783b */ /* 0x020e620000004200 */
[----:B------:R-:W-:-:S03]  /*2340*/  HMUL2 R41, R41, R49 ;  /* 0x0000003129297232 */ /* 0x000fc60000000000 */
[----:B------:R-:W-:Y:S02]  /*2350*/  LDSM.16.MT88.4 R28, [R5+0x3c00] ;  /* 0x003c0000051c783b */ /* 0x000fe40000004200 */
[----:B----4-:R5:W-:Y:S02]  /*2360*/  HMMA.16816.F32 R36, R32, R86, R24 ;  /* 0x000000562024723c */ /* 0x010be40000001818 */
[----:B-----5:R-:W2:Y:S01]  /*2370*/  LDSM.16.MT88.4 R24, [R5+0x2c00] ;  /* 0x002c00000518783b */ /* 0x020ea20000004200 */
[----:B------:R-:W-:Y:S02]  /*2380*/  HMUL2 R42, R42, R50 ;  /* 0x000000322a2a7232 */ /* 0x000fe40000000000 */
[----:B------:R-:W-:-:S03]  /*2390*/  HMUL2 R43, R43, R51 ;  /* 0x000000332b2b7232 */ /* 0x000fc60000000000 */
[----:B------:R5:W5:Y:S02]  /*23a0*/  HMMA.16816.F32 R64, R16, R88, R64 ;  /* 0x000000581040723c */ /* 0x000b640000001840 */
[----:B-----5:R-:W3:Y:S06]  /*23b0*/  LDSM.16.M88.4 R16, [R93] ;  /* 0x000000005d10783b */ /* 0x020eec0000000200 */
[C---:B------:R-:W5:Y:S08]  /*23c0*/  HMMA.16816.F32 R44, R32.reuse, R14, R44 ;  /* 0x0000000e202c723c */ /* 0x040f70000000182c */
[C---:B------:R-:W5:Y:S08]  /*23d0*/  HMMA.16816.F32 R52, R32.reuse, R40, R52 ;  /* 0x000000282034723c */ /* 0x040f700000001834 */
[----:B------:R5:W5:Y:S02]  /*23e0*/  HMMA.16816.F32 R56, R32, R42, R56 ;  /* 0x0000002a2038723c */ /* 0x000b640000001838 */
[----:B-----5:R-:W4:Y:S06]  /*23f0*/  LDSM.16.M88.4 R32, [R93+0x1000] ;  /* 0x001000005d20783b */ /* 0x020f2c0000000200 */
[C---:B------:R-:W5:Y:S08]  /*2400*/  HMMA.16816.F32 R60, R68.reuse, R86, R60 ;  /* 0x00000056443c723c */ /* 0x040f70000000183c */
[C---:B------:R-:W5:Y:S08]  /*2410*/  HMMA.16816.F32 R64, R68.reuse, R14, R64 ;  /* 0x0000000e4440723c */ /* 0x040f700000001840 */
        /* <DEDUP_REMOVED lines=10> */
[C---:B---3--:R-:W5:Y:S08]  /*24c0*/  HMMA.16816.F32 R36, R16.reuse, R76, R36 ;  /* 0x0000004c1024723c */ /* 0x048f700000001824 */
[C---:B------:R-:W5:Y:S08]  /*24d0*/  HMMA.16816.F32 R44, R16.reuse, R78, R44 ;  /* 0x0000004e102c723c */ /* 0x040f70000000182c */
[C---:B------:R-:W5:Y:S08]  /*24e0*/  HMMA.16816.F32 R52, R16.reuse, R24, R52 ;  /* 0x000000181034723c */ /* 0x040f700000001834 */
[----:B------:R-:W5:Y:S08]  /*24f0*/  HMMA.16816.F32 R56, R16, R26, R56 ;  /* 0x0000001a1038723c */ /* 0x000f700000001838 */
[C---:B----45:R-:W5:Y:S08]  /*2500*/  HMMA.16816.F32 R60, R32.reuse, R76, R60 ;  /* 0x0000004c203c723c */ /* 0x070f70000000183c */
[C---:B------:R-:W5:Y:S08]  /*2510*/  HMMA.16816.F32 R64, R32.reuse, R78, R64 ;  /* 0x0000004e2040723c */ /* 0x040f700000001840 */
[C---:B------:R-:W5:Y:S08]  /*2520*/  HMMA.16816.F32 R72, R32.reuse, R24, R72 ;  /* 0x000000182048723c */ /* 0x040f700000001848 */
[----:B------:R5:W5:Y:S01]  /*2530*/  HMMA.16816.F32 R20, R32, R26, R20 ;  /* 0x0000001a2014723c */ /* 0x000b620000001814 */
        /* <DEDUP_REMOVED lines=9> */
[----:B-----5:R-:W1:Y:S04]  /*25d0*/  LDS.128 R32, [R94.X4+0x4000] ;  /* 0x004000005e207984 */ /* 0x020e680000004c00 */
[----:B------:R-:W-:Y:S04]  /*25e0*/  LDS.128 R28, [R94.X4+0x4010] ;  /* 0x004010005e1c7984 */ /* 0x000fe80000004c00 */
[----:B------:R-:W2:Y:S04]  /*25f0*/  LDS.128 R24, [R94.X4+0x4a00] ;  /* 0x004a00005e187984 */ /* 0x000ea80000004c00 */
[----:B------:R-:W3:Y:S04]  /*2600*/  LDS.128 R16, [R94.X4+0x4a10] ;  /* 0x004a10005e107984 */ /* 0x000ee80000004c00 */
        /* <DEDUP_REMOVED lines=10> */
[----:B------:R-:W4:Y:S04]  /*26b0*/  LDS.128 R48, [R94.X4+0x4000] ;  /* 0x004000005e307984 */ /* 0x000f280000004c00 */
[----:B------:R-:W4:Y:S04]  /*26c0*/  LDS.128 R40, [R94.X4+0x4a00] ;  /* 0x004a00005e287984 */ /* 0x000f280000004c00 */
[----:B------:R-:W4:Y:S04]  /*26d0*/  LDS.128 R44, [R94.X4+0x4010] ;  /* 0x004010005e2c7984 */ /* 0x000f280000004c00 */
[----:B------:R-:W4:Y:S01]  /*26e0*/  LDS.128 R36, [R94.X4+0x4a10] ;  /* 0x004a10005e247984 */ /* 0x000f220000004c00 */
[----:B-1----:R-:W-:-:S02]  /*26f0*/  F2FP.PACK_AB R32, R33, R32 ;  /* 0x000000202120723e */ /* 0x002fc400000000ff */
[----:B------:R-:W-:Y:S02]  /*2700*/  F2FP.PACK_AB R33, R35, R34 ;  /* 0x000000222321723e */ /* 0x000fe400000000ff */
[----:B--2---:R-:W-:Y:S02]  /*2710*/  F2FP.PACK_AB R24, R25, R24 ;  /* 0x000000181918723e */ /* 0x004fe400000000ff */
[----:B------:R-:W-:Y:S02]  /*2720*/  F2FP.PACK_AB R34, R29, R28 ;  /* 0x0000001c1d22723e */ /* 0x000fe400000000ff */
[----:B------:R-:W-:Y:S02]  /*2730*/  F2FP.PACK_AB R35, R31, R30 ;  /* 0x0000001e1f23723e */ /* 0x000fe400000000ff */
[----:B------:R-:W-:Y:S02]  /*2740*/  F2FP.PACK_AB R25, R27, R26 ;  /* 0x0000001a1b19723e */ /* 0x000fe400000000ff */
[----:B---3--:R-:W-:-:S02]  /*2750*/  F2FP.PACK_AB R26, R17, R16 ;  /* 0x00000010111a723e */ /* 0x008fc400000000ff */
[----:B------:R-:W-:Y:S01]  /*2760*/  F2FP.PACK_AB R27, R19, R18 ;  /* 0x00000012131b723e */ /* 0x000fe200000000ff */
[----:B------:R-:W-:Y:S04]  /*2770*/  @P2 STG.E.128 [R104.64+0x40], R32 ;  /* 0x0000402068002986 */ /* 0x000fe8000c101d04 */
[----:B------:R-:W-:Y:S01]  /*2780*/  @P3 STG.E.128 [R108.64+0x40], R24 ;  /* 0x000040186c003986 */ /* 0x000fe2000c101d04 */
[----:B----4-:R-:W-:Y:S02]  /*2790*/  F2FP.PACK_AB R48, R49, R48 ;  /* 0x000000303130723e */ /* 0x010fe400000000ff */
[----:B------:R-:W-:Y:S02]  /*27a0*/  F2FP.PACK_AB R49, R51, R50 ;  /* 0x000000323331723e */ /* 0x000fe400000000ff */
[----:B------:R-:W-:-:S02]  /*27b0*/  F2FP.PACK_AB R40, R41, R40 ;  /* 0x000000282928723e */ /* 0x000fc400000000ff */
[----:B------:R-:W-:Y:S02]  /*27c0*/  F2FP.PACK_AB R41, R43, R42 ;  /* 0x0000002a2b29723e */ /* 0x000fe400000000ff */
[----:B------:R-:W-:Y:S02]  /*27d0*/  F2FP.PACK_AB R50, R45, R44 ;  /* 0x0000002c2d32723e */ /* 0x000fe400000000ff */
[----:B------:R-:W-:Y:S02]  /*27e0*/  F2FP.PACK_AB R51, R47, R46 ;  /* 0x0000002e2f33723e */ /* 0x000fe400000000ff */
[----:B------:R-:W-:Y:S02]  /*27f0*/  F2FP.PACK_AB R42, R37, R36 ;  /* 0x00000024252a723e */ /* 0x000fe400000000ff */
[----:B------:R-:W-:Y:S01]  /*2800*/  F2FP.PACK_AB R43, R39, R38 ;  /* 0x00000026272b723e */ /* 0x000fe200000000ff */
[----:B------:R-:W-:Y:S04]  /*2810*/  @P1 STG.E.128 [R106.64+0x40], R48 ;  /* 0x000040306a001986 */ /* 0x000fe8000c101d04 */
[----:B------:R-:W-:Y:S04]  /*2820*/  @P0 STG.E.128 [R118.64+0x40], R40 ;  /* 0x0000402876000986 */ /* 0x000fe8000c101d04 */
[----:B------:R-:W-:Y:S06]  /*2830*/  BAR.SYNC 0x0 ;  /* 0x0000000000007b1d */ /* 0x000fec0000000000 */
[----:B------:R-:W-:Y:S01]  /*2840*/  @!PT LDS RZ, [RZ] ;  /* 0x00000000fffff984 */ /* 0x000fe20000000800 */
[----:B------:R-:W-:Y:S01]  /*2850*/  @!PT LDS RZ, [RZ] ;  /* 0x00000000fffff984 */ /* 0x000fe20000000800 */
[----:B------:R-:W-:Y:S01]  /*2860*/  @!PT LDS RZ, [RZ] ;  /* 0x00000000fffff984 */ /* 0x000fe20000000800 */
[----:B------:R-:W-:Y:S04]  /*2870*/  LDGSTS.E.BYPASS.128 [R90+0x3000], [R110.64+0x40], P2 ;  /* 0x030000406e5a7fae */ /* 0x000fe80009101c44 */
[----:B------:R-:W-:Y:S04]  /*2880*/  LDGSTS.E.BYPASS.128 [R85+0x3000], [R112.64+0x40], P3 ;  /* 0x0300004070557fae */ /* 0x000fe80009901c44 */
[----:B------:R-:W-:Y:S04]  /*2890*/  LDGSTS.E.BYPASS.128 [R84+0x3000], [R114.64+0x40], P1 ;  /* 0x0300004072547fae */ /* 0x000fe80008901c44 */
[----:B------:R-:W-:Y:S04]  /*28a0*/  LDGSTS.E.BYPASS.128 [R0+0x3000], [R116.64+0x40], P0 ;  /* 0x0300004074007fae */ /* 0x000fe80008101c44 */
        /* <DEDUP_REMOVED lines=288> */
[----:B------:R-:W-:Y:S04]  /*3ab0*/  LDGSTS.E.BYPASS.128 [R90+0x3000], [R110.64+0xc0], !PT ;  /* 0x030000c06e5a7fae */ /* 0x000fe8000f901c44 */
[----:B------:R-:W-:Y:S04]  /*3ac0*/  LDGSTS.E.BYPASS.128 [R85+0x3000], [R112.64+0xc0], !PT ;  /* 0x030000c070557fae */ /* 0x000fe8000f901c44 */
[----:B------:R-:W-:Y:S04]  /*3ad0*/  LDGSTS.E.BYPASS.128 [R84+0x3000], [R114.64+0xc0], !PT ;  /* 0x030000c072547fae */ /* 0x000fe8000f901c44 */
[----:B------:R-:W-:Y:S04]  /*3ae0*/  LDGSTS.E.BYPASS.128 [R0+0x3000], [R116.64+0xc0], !PT ;  /* 0x030000c074007fae */ /* 0x000fe8000f901c44 */
[----:B------:R-:W0:Y:S01]  /*3af0*/  LDGDEPBAR ;  /* 0x00000000000079af */ /* 0x000e220000000000 */
[----:B------:R-:W-:-:S02]  /*3b00*/  SHF.R.S32.HI R14, RZ, 0x1f, R91 ;  /* 0x0000001fff0e7819 */ /* 0x000fc4000001145b */
[----:B------:R-:W-:-:S04]  /*3b10*/  LEA R20, P4, R91, c[0x0][0x160], 0x1 ;  /* 0x000058005b147a11 */ /* 0x000fc800078808ff */
[----:B------:R-:W-:Y:S02]  /*3b20*/  LEA.HI.X R91, R91, c[0x0][0x164], R14, 0x1, P4 ;  /* 0x000059005b5b7a11 */ /* 0x000fe400020f0c0e */
[C---:B------:R-:W-:Y:S02]  /*3b30*/  IADD3 R14, P6, R20.reuse, R10, RZ ;  /* 0x0000000a140e7210 */ /* 0x040fe40007fde0ff */
[C---:B------:R-:W-:Y:S02]  /*3b40*/  IADD3 R16, P5, R20.reuse, R9, RZ ;  /* 0x0000000914107210 */ /* 0x040fe40007fbe0ff */
[C---:B------:R-:W-:Y:S01]  /*3b50*/  IADD3 R18, P4, R20.reuse, R8, RZ ;  /* 0x0000000814127210 */ /* 0x040fe20007f9e0ff */
[C---:B------:R-:W-:Y:S01]  /*3b60*/  IMAD.X R15, R91.reuse, 0x1, R7, P6 ;  /* 0x000000015b0f7824 */ /* 0x040fe200030e0607 */
[----:B------:R-:W-:Y:S01]  /*3b70*/  IADD3 R20, P6, R20, R13, RZ ;  /* 0x0000000d14147210 */ /* 0x000fe20007fde0ff */
[C---:B------:R-:W-:Y:S02]  /*3b80*/  IMAD.X R17, R91.reuse, 0x1, R6, P5 ;  /* 0x000000015b117824 */ /* 0x040fe400028e0606 */
[----:B------:R-:W-:-:S02]  /*3b90*/  IMAD.X R19, R91, 0x1, R12, P4 ;  /* 0x000000015b137824 */ /* 0x000fc400020e060c */
[----:B------:R-:W-:Y:S01]  /*3ba0*/  IMAD.X R21, R91, 0x1, R11, P6 ;  /* 0x000000015b157824 */ /* 0x000fe200030e060b */
[----:B------:R-:W-:-:S04]  /*3bb0*/  DEPBAR.LE SB0, 0x0 ;  /* 0x000080000000791a */ /* 0x000fc80000000000 */
[----:B------:R-:W-:Y:S06]  /*3bc0*/  BAR.SYNC 0x0 ;  /* 0x0000000000007b1d */ /* 0x000fec0000000000 */
[----:B------:R-:W-:-:S04]  /*3bd0*/  DEPBAR.LE SB0, 0x0 ;  /* 0x000080000000791a */ /* 0x000fc80000000000 */
[----:B------:R-:W-:Y:S06]  /*3be0*/  BAR.SYNC 0x0 ;  /* 0x0000000000007b1d */ /* 0x000fec0000000000 */
[----:B------:R-:W-:Y:S01]  /*3bf0*/  @!PT LDS RZ, [RZ] ;  /* 0x00000000fffff984 */ /* 0x000fe20000000800 */
[----:B------:R-:W-:Y:S01]  /*3c00*/  @!PT LDS RZ, [RZ] ;  /* 0x00000000fffff984 */ /* 0x000fe20000000800 */
[----:B------:R-:W-:Y:S01]  /*3c10*/  @!PT LDS RZ, [RZ] ;  /* 0x00000000fffff984 */ /* 0x000fe20000000800 */
[----:B------:R1:W-:Y:S04]  /*3c20*/  LDGSTS.E.BYPASS.128 [R90+0x3000], [R14.64], P2 ;  /* 0x030000000e5a7fae */ /* 0x0003e80009101c44 */
[----:B------:R2:W-:Y:S04]  /*3c30*/  LDGSTS.E.BYPASS.128 [R85+0x3000], [R16.64], P3 ;  /* 0x0300000010557fae */ /* 0x0005e80009901c44 */
[----:B------:R2:W-:Y:S04]  /*3c40*/  LDGSTS.E.BYPASS.128 [R84+0x3000], [R18.64], P1 ;  /* 0x0300000012547fae */ /* 0x0005e80008901c44 */
[----:B------:R3:W-:Y:S04]  /*3c50*/  LDGSTS.E.BYPASS.128 [R0+0x3000], [R20.64], P0 ;  /* 0x0300000014007fae */ /* 0x0007e80008101c44 */
[----:B------:R-:W0:Y:S01]  /*3c60*/  LDGDEPBAR ;  /* 0x00000000000079af */ /* 0x000e220000000000 */
[----:B------:R-:W-:-:S04]  /*3c70*/  DEPBAR.LE SB0, 0x0 ;  /* 0x000080000000791a */ /* 0x000fc80000000000 */
[----:B------:R-:W-:Y:S06]  /*3c80*/  BAR.SYNC 0x0 ;  /* 0x0000000000007b1d */ /* 0x000fec0000000000 */
[----:B------:R-:W-:Y:S04]  /*3c90*/  LDSM.16.MT88.4 R24, [R2+0x3000] ;  /* 0x003000000218783b */ /* 0x000fe80000004200 */
[----:B------:R-:W4:Y:S04]  /*3ca0*/  LDSM.16.MT88.4 R28, [R2+0x2000] ;  /* 0x00200000021c783b */ /* 0x000f280000004200 */
[----:B------:R-:W-:Y:S04]  /*3cb0*/  LDSM.16.MT88.4 R8, [R5+0x3000] ;  /* 0x003000000508783b */ /* 0x000fe80000004200 */
[----:B-1----:R-:W1:Y:S04]  /*3cc0*/  LDSM.16.MT88.4 R12, [R5+0x2000] ;  /* 0x00200000050c783b */ /* 0x002e680000004200 */
[----:B------:R-:W2:Y:S04]  /*3cd0*/  LDSM.16.M88.4 R60, [R3] ;  /* 0x00000000033c783b */ /* 0x000ea80000000200 */
[----:B------:R-:W-:Y:S04]  /*3ce0*/  LDSM.16.M88.4 R56, [R3+0x1000] ;  /* 0x001000000338783b */ /* 0x000fe80000000200 */
[----:B------:R-:W-:Y:S04]  /*3cf0*/  LDSM.16.MT88.4 R44, [R2+0x3400] ;  /* 0x00340000022c783b */ /* 0x000fe80000004200 */
[----:B------:R-:W2:Y:S04]  /*3d00*/  LDSM.16.MT88.4 R52, [R2+0x2400] ;  /* 0x002400000234783b */ /* 0x000ea80000004200 */
[----:B---3--:R-:W-:Y:S04]  /*3d10*/  LDSM.16.MT88.4 R20, [R5+0x2400] ;  /* 0x002400000514783b */ /* 0x008fe80000004200 */
[----:B------:R-:W-:Y:S04]  /*3d20*/  LDSM.16.M88.4 R36, [R4] ;  /* 0x000000000424783b */ /* 0x000fe80000000200 */
[----:B------:R-:W-:Y:S01]  /*3d30*/  LDSM.16.M88.4 R64, [R4+0x1000] ;  /* 0x001000000440783b */ /* 0x000fe20000000200 */
[----:B----4-:R-:W-:-:S03]  /*3d40*/  HMUL2 R28, R24, R28 ;  /* 0x0000001c181c7232 */ /* 0x010fc60000000000 */
[----:B------:R-:W-:Y:S01]  /*3d50*/  LDSM.16.M88.4 R68, [R92] ;  /* 0x000000005c44783b */ /* 0x000fe20000000200 */
[----:B------:R-:W-:Y:S02]  /*3d60*/  HMUL2 R29, R25, R29 ;  /* 0x0000001d191d7232 */ /* 0x000fe40000000000 */
[----:B------:R-:W-:Y:S02]  /*3d70*/  HMUL2 R30, R26, R30 ;  /* 0x0000001e1a1e7232 */ /* 0x000fe40000000000 */
[----:B------:R-:W-:Y:S02]  /*3d80*/  HMUL2 R31, R27, R31 ;  /* 0x0000001f1b1f7232 */ /* 0x000fe40000000000 */
[----:B------:R-:W3:Y:S01]  /*3d90*/  LDSM.16.MT88.4 R24, [R5+0x3400] ;  /* 0x003400000518783b */ /* 0x000ee20000004200 */
[----:B-1----:R-:W-:Y:S02]  /*3da0*/  HMUL2 R8, R8, R12 ;  /* 0x0000000c08087232 */ /* 0x002fe40000000000 */
[----:B------:R-:W-:-:S02]  /*3db0*/  HMUL2 R9, R9, R13 ;  /* 0x0000000d09097232 */ /* 0x000fc40000000000 */
[----:B------:R-:W-:Y:S02]  /*3dc0*/  HMUL2 R10, R10, R14 ;  /* 0x0000000e0a0a7232 */ /* 0x000fe40000000000 */
[----:B------:R-:W-:Y:S01]  /*3dd0*/  HMUL2 R11, R11, R15 ;  /* 0x0000000f0b0b7232 */ /* 0x000fe20000000000 */
[C---:B--2---:R-:W5:Y:S01]  /*3de0*/  HMMA.16816.F32 R72, R60.reuse, R28, RZ ;  /* 0x0000001c3c48723c */ /* 0x044f6200000018ff */
[----:B------:R-:W-:Y:S07]  /*3df0*/  LDSM.16.MT88.4 R12, [R2+0x2800] ;  /* 0x00280000020c783b */ /* 0x000fee0000004200 */
[C---:B------:R-:W5:Y:S08]  /*3e00*/  HMMA.16816.F32 R16, R60.reuse, R30, RZ ;  /* 0x0000001e3c10723c */ /* 0x040f7000000018ff */
[C---:B------:R-:W5:Y:S08]  /*3e10*/  HMMA.16816.F32 R40, R60.reuse, R8, RZ ;  /* 0x000000083c28723c */ /* 0x040f7000000018ff */
[----:B------:R-:W5:Y:S01]  /*3e20*/  HMMA.16816.F32 R60, R60, R10, RZ ;  /* 0x0000000a3c3c723c */ /* 0x000f6200000018ff */
[----:B------:R-:W-:-:S07]  /*3e30*/  HMUL2 R76, R44, R52 ;  /* 0x000000342c4c7232 */ /* 0x000fce0000000000 */
[----:B------:R-:W5:Y:S01]  /*3e40*/  HMMA.16816.F32 R48, R56, R28, RZ ;  /* 0x0000001c3830723c */ /* 0x000f6200000018ff */
[----:B------:R-:W-:-:S07]  /*3e50*/  HMUL2 R77, R45, R53 ;  /* 0x000000352d4d7232 */ /* 0x000fce0000000000 */
[C---:B------:R-:W5:Y:S01]  /*3e60*/  HMMA.16816.F32 R32, R56.reuse, R30, RZ ;  /* 0x0000001e3820723c */ /* 0x040f6200000018ff */
[----:B------:R-:W-:Y:S02]  /*3e70*/  HMUL2 R78, R46, R54 ;  /* 0x000000362e4e7232 */ /* 0x000fe40000000000 */
[----:B------:R-:W-:Y:S02]  /*3e80*/  HMUL2 R79, R47, R55 ;  /* 0x000000372f4f7232 */ /* 0x000fe40000000000 */
[----:B---3--:R-:W-:Y:S01]  /*3e90*/  HMUL2 R20, R24, R20 ;  /* 0x0000001418147232 */ /* 0x008fe20000000000 */
[----:B------:R-:W-:Y:S02]  /*3ea0*/  LDSM.16.MT88.4 R44, [R5+0x3800] ;  /* 0x00380000052c783b */ /* 0x000fe40000004200 */
[----:B------:R-:W5:Y:S01]  /*3eb0*/  HMMA.16816.F32 R28, R56, R8, RZ ;  /* 0x00000008381c723c */ /* 0x000f6200000018ff */
[----:B------:R-:W-:Y:S01]  /*3ec0*/  HMUL2 R21, R25, R21 ;  /* 0x0000001519157232 */ /* 0x000fe20000000000 */
[----:B------:R-:W-:Y:S01]  /*3ed0*/  LDSM.16.MT88.4 R52, [R5+0x2800] ;  /* 0x002800000534783b */ /* 0x000fe20000004200 */
[----:B------:R-:W-:-:S05]  /*3ee0*/  HMUL2 R6, R26, R22 ;  /* 0x000000161a067232 */ /* 0x000fca0000000000 */
[----:B------:R5:W5:Y:S02]  /*3ef0*/  HMMA.16816.F32 R56, R56, R10, RZ ;  /* 0x0000000a3838723c */ /* 0x000b6400000018ff */
[----:B-----5:R-:W1:Y:S01]  /*3f00*/  LDSM.16.MT88.4 R8, [R2+0x3800] ;  /* 0x003800000208783b */ /* 0x020e620000004200 */
[----:B------:R-:W-:-:S03]  /*3f10*/  HMUL2 R7, R27, R23 ;  /* 0x000000171b077232 */ /* 0x000fc60000000000 */
[----:B------:R-:W-:Y:S02]  /*3f20*/  LDSM.16.MT88.4 R24, [R2+0x3c00] ;  /* 0x003c00000218783b */ /* 0x000fe40000004200 */
[C---:B------:R-:W-:Y:S08]  /*3f30*/  HMMA.16816.F32 R72, R36.reuse, R76, R72 ;  /* 0x0000004c2448723c */ /* 0x040ff00000001848 */
[C---:B------:R-:W-:Y:S08]  /*3f40*/  HMMA.16816.F32 R16, R36.reuse, R78, R16 ;  /* 0x0000004e2410723c */ /* 0x040ff00000001810 */
[C---:B------:R-:W5:Y:S08]  /*3f50*/  HMMA.16816.F32 R40, R36.reuse, R20, R40 ;  /* 0x000000142428723c */ /* 0x040f700000001828 */
[----:B------:R5:W5:Y:S02]  /*3f60*/  HMMA.16816.F32 R36, R36, R6, R60 ;  /* 0x000000062424723c */ /* 0x000b64000000183c */
[----:B-----5:R-:W2:Y:S06]  /*3f70*/  LDSM.16.M88.4 R60, [R92+0x1000] ;  /* 0x001000005c3c783b */ /* 0x020eac0000000200 */
[C---:B------:R5:W-:Y:S08]  /*3f80*/  HMMA.16816.F32 R48, R64.reuse, R76, R48 ;  /* 0x0000004c4030723c */ /* 0x040bf00000001830 */
[C---:B------:R-:W-:Y:S08]  /*3f90*/  HMMA.16816.F32 R32, R64.reuse, R78, R32 ;  /* 0x0000004e4020723c */ /* 0x040ff00000001820 */
[C---:B------:R5:W5:Y:S02]  /*3fa0*/  HMMA.16816.F32 R28, R64.reuse, R20, R28 ;  /* 0x00000014401c723c */ /* 0x040b64000000181c */
[----:B-1---5:R-:W-:Y:S01]  /*3fb0*/  HMUL2 R76, R8, R12 ;  /* 0x0000000c084c7232 */ /* 0x022fe20000000000 */
[----:B------:R-:W1:Y:S05]  /*3fc0*/  LDSM.16.MT88.4 R20, [R2+0x2c00] ;  /* 0x002c00000214783b */ /* 0x000e6a0000004200 */
[----:B------:R5:W5:Y:S01]  /*3fd0*/  HMMA.16816.F32 R64, R64, R6, R56 ;  /* 0x000000064040723c */ /* 0x000b620000001838 */
[----:B------:R-:W-:Y:S01]  /*3fe0*/  HMUL2 R77, R9, R13 ;  /* 0x0000000d094d7232 */ /* 0x000fe20000000000 */
[----:B-----5:R-:W-:Y:S05]  /*3ff0*/  LDSM.16.M88.4 R56, [R93] ;  /* 0x000000005d38783b */ /* 0x020fea0000000200 */
[----:B------:R-:W-:-:S02]  /*4000*/  HMUL2 R6, R10, R14 ;  /* 0x0000000e0a067232 */ /* 0x000fc40000000000 */
[----:B------:R-:W-:Y:S02]  /*4010*/  HMUL2 R7, R11, R15 ;  /* 0x0000000f0b077232 */ /* 0x000fe40000000000 */
[----:B------:R-:W-:Y:S04]  /*4020*/  LDSM.16.MT88.4 R8, [R5+0x3c00] ;  /* 0x003c00000508783b */ /* 0x000fe80000004200 */
[----:B------:R-:W3:Y:S01]  /*4030*/  LDSM.16.MT88.4 R12, [R5+0x2c00] ;  /* 0x002c0000050c783b */ /* 0x000ee20000004200 */
[----:B------:R-:W-:Y:S02]  /*4040*/  HMUL2 R44, R44, R52 ;  /* 0x000000342c2c7232 */ /* 0x000fe40000000000 */
[----:B------:R-:W-:Y:S02]  /*4050*/  HMUL2 R45, R45, R53 ;  /* 0x000000352d2d7232 */ /* 0x000fe40000000000 */
[----:B------:R-:W-:-:S02]  /*4060*/  HMUL2 R46, R46, R54 ;  /* 0x000000362e2e7232 */ /* 0x000fc40000000000 */
[----:B------:R-:W-:-:S03]  /*4070*/  HMUL2 R47, R47, R55 ;  /* 0x000000372f2f7232 */ /* 0x000fc60000000000 */
[C---:B------:R-:W-:Y:S08]  /*4080*/  HMMA.16816.F32 R40, R68.reuse, R44, R40 ;  /* 0x0000002c4428723c */ /* 0x040ff00000001828 */
[----:B------:R-:W-:Y:S08]  /*4090*/  HMMA.16816.F32 R36, R68, R46, R36 ;  /* 0x0000002e4424723c */ /* 0x000ff00000001824 */
[C---:B--2---:R-:W-:Y:S08]  /*40a0*/  HMMA.16816.F32 R28, R60.reuse, R44, R28 ;  /* 0x0000002c3c1c723c */ /* 0x044ff0000000181c */
[----:B------:R5:W-:Y:S02]  /*40b0*/  HMMA.16816.F32 R64, R60, R46, R64 ;  /* 0x0000002e3c40723c */ /* 0x000be40000001840 */
[----:B-----5:R-:W2:Y:S06]  /*40c0*/  LDSM.16.M88.4 R44, [R93+0x1000] ;  /* 0x001000005d2c783b */ /* 0x020eac0000000200 */
[C---:B------:R-:W5:Y:S08]  /*40d0*/  HMMA.16816.F32 R72, R68.reuse, R76, R72 ;  /* 0x0000004c4448723c */ /* 0x040f700000001848 */
[----:B------:R-:W5:Y:S08]  /*40e0*/  HMMA.16816.F32 R16, R68, R6, R16 ;  /* 0x000000064410723c */ /* 0x000f700000001810 */
[C---:B------:R-:W5:Y:S08]  /*40f0*/  HMMA.16816.F32 R48, R60.reuse, R76, R48 ;  /* 0x0000004c3c30723c */ /* 0x040f700000001830 */
[----:B------:R-:W5:Y:S01]  /*4100*/  HMMA.16816.F32 R32, R60, R6, R32 ;  /* 0x000000063c20723c */ /* 0x000f620000001820 */
[----:B-1----:R-:W-:-:S02]  /*4110*/  HMUL2 R20, R24, R20 ;  /* 0x0000001418147232 */ /* 0x002fc40000000000 */
[----:B------:R-:W-:Y:S02]  /*4120*/  HMUL2 R21, R25, R21 ;  /* 0x0000001519157232 */ /* 0x000fe40000000000 */
[----:B------:R-:W-:Y:S02]  /*4130*/  HMUL2 R22, R26, R22 ;  /* 0x000000161a167232 */ /* 0x000fe40000000000 */
[----:B------:R-:W-:Y:S02]  /*4140*/  HMUL2 R23, R27, R23 ;  /* 0x000000171b177232 */ /* 0x000fe40000000000 */
[----:B---3--:R-:W-:Y:S02]  /*4150*/  HMUL2 R8, R8, R12 ;  /* 0x0000000c08087232 */ /* 0x008fe40000000000 */
[----:B------:R-:W-:Y:S02]  /*4160*/  HMUL2 R9, R9, R13 ;  /* 0x0000000d09097232 */ /* 0x000fe40000000000 */
[----:B------:R-:W-:-:S02]  /*4170*/  HMUL2 R10, R10, R14 ;  /* 0x0000000e0a0a7232 */ /* 0x000fc40000000000 */
[----:B------:R-:W-:Y:S01]  /*4180*/  HMUL2 R11, R11, R15 ;  /* 0x0000000f0b0b7232 */ /* 0x000fe20000000000 */
[C---:B-----5:R-:W5:Y:S08]  /*4190*/  HMMA.16816.F32 R72, R56.reuse, R20, R72 ;  /* 0x000000143848723c */ /* 0x060f700000001848 */
[C---:B------:R-:W5:Y:S08]  /*41a0*/  HMMA.16816.F32 R16, R56.reuse, R22, R16 ;  /* 0x000000163810723c */ /* 0x040f700000001810 */
[C---:B------:R-:W5:Y:S08]  /*41b0*/  HMMA.16816.F32 R40, R56.reuse, R8, R40 ;  /* 0x000000083828723c */ /* 0x040f700000001828 */
[----:B------:R-:W5:Y:S08]  /*41c0*/  HMMA.16816.F32 R56, R56, R10, R36 ;  /* 0x0000000a3838723c */ /* 0x000f700000001824 */
[C---:B--2---:R-:W5:Y:S08]  /*41d0*/  HMMA.16816.F32 R48, R44.reuse, R20, R48 ;  /* 0x000000142c30723c */ /* 0x044f700000001830 */
[C---:B------:R5:W5:Y:S08]  /*41e0*/  HMMA.16816.F32 R52, R44.reuse, R22, R32 ;  /* 0x000000162c34723c */ /* 0x040b700000001820 */
[C---:B------:R5:W5:Y:S08]  /*41f0*/  HMMA.16816.F32 R60, R44.reuse, R8, R28 ;  /* 0x000000082c3c723c */ /* 0x040b70000000181c */
[----:B------:R-:W5:Y:S02]  /*4200*/  HMMA.16816.F32 R64, R44, R10, R64 ;  /* 0x0000000a2c40723c */ /* 0x000f640000001840 */
[----:B-----5:R-:W-:Y:S04]  /*4210*/  STS.64 [R95+0x4000], R72 ;  /* 0x004000485f007388 */ /* 0x020fe80000000a00 */
        /* <DEDUP_REMOVED lines=8> */
[----:B------:R-:W1:Y:S04]  /*42a0*/  LDS.128 R36, [R94.X4+0x4000] ;  /* 0x004000005e247984 */ /* 0x000e680000004c00 */
[----:B------:R-:W-:Y:S04]  /*42b0*/  LDS.128 R32, [R94.X4+0x4010] ;  /* 0x004010005e207984 */ /* 0x000fe80000004c00 */
[----:B------:R-:W2:Y:S04]  /*42c0*/  LDS.128 R28, [R94.X4+0x4a00] ;  /* 0x004a00005e1c7984 */ /* 0x000ea80000004c00 */
[----:B------:R-:W-:Y:S04]  /*42d0*/  LDS.128 R24, [R94.X4+0x4a10] ;  /* 0x004a10005e187984 */ /* 0x000fe80000004c00 */
        /* <DEDUP_REMOVED lines=12> */
[----:B------:R-:W3:Y:S04]  /*43a0*/  LDS.128 R16, [R94.X4+0x4010] ;  /* 0x004010005e107984 */ /* 0x000ee80000004c00 */
[----:B------:R-:W3:Y:S01]  /*43b0*/  LDS.128 R8, [R94.X4+0x4a10] ;  /* 0x004a10005e087984 */ /* 0x000ee20000004c00 */
[----:B------:R-:W-:-:S02]  /*43c0*/  LOP3.LUT R76, R102, 0x40, RZ, 0xfc, !PT ;  /* 0x00000040664c7812 */ /* 0x000fc400078efcff */
[----:B------:R-:W-:Y:S02]  /*43d0*/  IADD3 R6, P5, R102, c[0x0][0x178], RZ ;  /* 0x00005e0066067a10 */ /* 0x000fe40007fbe0ff */
[----:B------:R-:W-:Y:S02]  /*43e0*/  IADD3 R76, P6, R76, c[0x0][0x160], RZ ;  /* 0x000058004c4c7a10 */ /* 0x000fe40007fde0ff */
[C---:B------:R-:W-:Y:S02]  /*43f0*/  IADD3.X R7, R103.reuse, c[0x0][0x17c], RZ, P5, !PT ;  /* 0x00005f0067077a10 */ /* 0x040fe40002ffe4ff */
[----:B------:R-:W-:Y:S02]  /*4400*/  IADD3 R102, P5, R98, c[0x0][0x178], RZ ;  /* 0x00005e0062667a10 */ /* 0x000fe40007fbe0ff */
[----:B------:R-:W-:Y:S02]  /*4410*/  LOP3.LUT R88, R96, 0x40, RZ, 0xfc, !PT ;  /* 0x0000004060587812 */ /* 0x000fe400078efcff */
[----:B------:R-:W-:-:S02]  /*4420*/  IADD3.X R77, R103, c[0x0][0x164], RZ, P6, !PT ;  /* 0x00005900674d7a10 */ /* 0x000fc400037fe4ff */
[----:B------:R-:W-:Y:S02]  /*4430*/  IADD3.X R103, R99, c[0x0][0x17c], RZ, P5, !PT ;  /* 0x00005f0063677a10 */ /* 0x000fe40002ffe4ff */
[----:B------:R-:W-:Y:S02]  /*4440*/  IADD3 R88, P6, R88, c[0x0][0x160], RZ ;  /* 0x0000580058587a10 */ /* 0x000fe40007fde0ff */
[----:B------:R-:W-:Y:S02]  /*4450*/  IADD3 R106, P5, R100, c[0x0][0x178], RZ ;  /* 0x00005e00646a7a10 */ /* 0x000fe40007fbe0ff */
[----:B------:R-:W-:Y:S02]  /*4460*/  IADD3 R82, P4, R96, c[0x0][0x178], RZ ;  /* 0x00005e0060527a10 */ /* 0x000fe40007f9e0ff */
[----:B------:R-:W-:Y:S02]  /*4470*/  LOP3.LUT R40, R100, 0x40, RZ, 0xfc, !PT ;  /* 0x0000004064287812 */ /* 0x000fe400078efcff */
[----:B------:R-:W-:-:S02]  /*4480*/  LOP3.LUT R104, R98, 0x40, RZ, 0xfc, !PT ;  /* 0x0000004062687812 */ /* 0x000fc400078efcff */
[----:B-1----:R-:W-:Y:S02]  /*4490*/  F2FP.PACK_AB R36, R37, R36 ;  /* 0x000000242524723e */ /* 0x002fe400000000ff */
[----:B------:R-:W-:Y:S02]  /*44a0*/  F2FP.PACK_AB R37, R39, R38 ;  /* 0x000000262725723e */ /* 0x000fe400000000ff */
[----:B--2---:R-:W-:Y:S02]  /*44b0*/  F2FP.PACK_AB R28, R29, R28 ;  /* 0x0000001c1d1c723e */ /* 0x004fe400000000ff */
[----:B------:R-:W-:Y:S02]  /*44c0*/  IADD3.X R89, R97, c[0x0][0x164], RZ, P6, !PT ;  /* 0x0000590061597a10 */ /* 0x000fe400037fe4ff */
[----:B------:R-:W-:Y:S02]  /*44d0*/  IADD3.X R107, R101, c[0x0][0x17c], RZ, P5, !PT ;  /* 0x00005f00656b7a10 */ /* 0x000fe40002ffe4ff */
[----:B------:R-:W-:-:S02]  /*44e0*/  F2FP.PACK_AB R38, R33, R32 ;  /* 0x000000202126723e */ /* 0x000fc400000000ff */
[----:B------:R-:W-:Y:S02]  /*44f0*/  F2FP.PACK_AB R39, R35, R34 ;  /* 0x000000222327723e */ /* 0x000fe400000000ff */
[----:B------:R-:W-:Y:S02]  /*4500*/  F2FP.PACK_AB R29, R31, R30 ;  /* 0x0000001e1f1d723e */ /* 0x000fe400000000ff */
[----:B---3--:R-:W-:Y:S02]  /*4510*/  F2FP.PACK_AB R20, R21, R20 ;  /* 0x000000141514723e */ /* 0x008fe400000000ff */
[----:B------:R-:W-:Y:S02]  /*4520*/  IADD3.X R83, R97, c[0x0][0x17c], RZ, P4, !PT ;  /* 0x00005f0061537a10 */ /* 0x000fe400027fe4ff */
[----:B------:R-:W-:Y:S02]  /*4530*/  IADD3 R100, P6, R40, c[0x0][0x160], RZ ;  /* 0x0000580028647a10 */ /* 0x000fe40007fde0ff */
[----:B------:R-:W-:-:S02]  /*4540*/  F2FP.PACK_AB R30, R25, R24 ;  /* 0x00000018191e723e */ /* 0x000fc400000000ff */
[----:B------:R-:W-:Y:S02]  /*4550*/  F2FP.PACK_AB R31, R27, R26 ;  /* 0x0000001a1b1f723e */ /* 0x000fe400000000ff */
[----:B------:R-:W-:Y:S02]  /*4560*/  F2FP.PACK_AB R21, R23, R22 ;  /* 0x000000161715723e */ /* 0x000fe400000000ff */
[----:B----4-:R-:W-:Y:S02]  /*4570*/  F2FP.PACK_AB R12, R13, R12 ;  /* 0x0000000c0d0c723e */ /* 0x010fe400000000ff */
[----:B------:R-:W-:Y:S02]  /*4580*/  IADD3 R104, P4, R104, c[0x0][0x160], RZ ;  /* 0x0000580068687a10 */ /* 0x000fe40007f9e0ff */
[----:B------:R-:W-:Y:S02]  /*4590*/  F2FP.PACK_AB R22, R17, R16 ;  /* 0x000000101116723e */ /* 0x000fe400000000ff */
[----:B------:R-:W-:-:S02]  /*45a0*/  F2FP.PACK_AB R23, R19, R18 ;  /* 0x000000121317723e */ /* 0x000fc400000000ff */
[----:B------:R-:W-:Y:S02]  /*45b0*/  F2FP.PACK_AB R13, R15, R14 ;  /* 0x0000000e0f0d723e */ /* 0x000fe400000000ff */
[----:B------:R-:W-:Y:S02]  /*45c0*/  F2FP.PACK_AB R14, R9, R8 ;  /* 0x00000008090e723e */ /* 0x000fe400000000ff */
[----:B------:R-:W-:Y:S01]  /*45d0*/  F2FP.PACK_AB R15, R11, R10 ;  /* 0x0000000a0b0f723e */ /* 0x000fe200000000ff */
[----:B------:R-:W-:Y:S01]  /*45e0*/  @P2 STG.E.128 [R106.64], R36 ;  /* 0x000000246a002986 */ /* 0x000fe2000c101d04 */
[----:B------:R-:W-:Y:S02]  /*45f0*/  IADD3.X R101, R101, c[0x0][0x164], RZ, P6, !PT ;  /* 0x0000590065657a10 */ /* 0x000fe400037fe4ff */
[----:B------:R-:W-:Y:S01]  /*4600*/  IADD3.X R105, R99, c[0x0][0x164], RZ, P4, !PT ;  /* 0x0000590063697a10 */ /* 0x000fe200027fe4ff */
[----:B------:R-:W-:Y:S04]  /*4610*/  @P3 STG.E.128 [R102.64], R28 ;  /* 0x0000001c66003986 */ /* 0x000fe8000c101d04 */
        /* <DEDUP_REMOVED lines=18> */
[----:B------:R-:W-:Y:S04]  /*4740*/  LDSM.16.M88.4 R56, [R3+0x1000] ;  /* 0x001000000338783b */ /* 0x000fe80000000200 */
[----:B------:R-:W-:Y:S04]  /*4750*/  LDSM.16.MT88.4 R44, [R2+0x3400] ;  /* 0x00340000022c783b */ /* 0x000fe80000004200 */
[----:B------:R-:W4:Y:S04]  /*4760*/  LDSM.16.MT88.4 R52, [R2+0x2400] ;  /* 0x002400000234783b */ /* 0x000f280000004200 */
[----:B------:R-:W-:Y:S04]  /*4770*/  LDSM.16.M88.4 R36, [R4] ;  /* 0x000000000424783b */ /* 0x000fe80000000200 */
[----:B------:R-:W-:Y:S04]  /*4780*/  LDSM.16.M88.4 R64, [R4+0x1000] ;  /* 0x001000000440783b */ /* 0x000fe80000000200 */
[----:B------:R-:W-:Y:S01]  /*4790*/  LDSM.16.M88.4 R68, [R92] ;  /* 0x000000005c44783b */ /* 0x000fe20000000200 */
[----:B-1----:R-:W-:-:S02]  /*47a0*/  HMUL2 R48, R16, R20 ;  /* 0x0000001410307232 */ /* 0x002fc40000000000 */
[----:B------:R-:W-:Y:S02]  /*47b0*/  HMUL2 R49, R17, R21 ;  /* 0x0000001511317232 */ /* 0x000fe40000000000 */
[----:B------:R-:W-:Y:S02]  /*47c0*/  HMUL2 R32, R18, R22 ;  /* 0x0000001612207232 */ /* 0x000fe40000000000 */
[----:B------:R-:W-:Y:S02]  /*47d0*/  HMUL2 R33, R19, R23 ;  /* 0x0000001713217232 */ /* 0x000fe40000000000 */
[----:B------:R-:W-:Y:S04]  /*47e0*/  LDSM.16.MT88.4 R20, [R5+0x3400] ;  /* 0x003400000514783b */ /* 0x000fe80000004200 */
[----:B------:R-:W1:Y:S01]  /*47f0*/  LDSM.16.MT88.4 R16, [R5+0x2400] ;  /* 0x002400000510783b */ /* 0x000e620000004200 */
[----:B--2---:R-:W-:-:S02]  /*4800*/  HMUL2 R8, R8, R12 ;  /* 0x0000000c08087232 */ /* 0x004fc40000000000 */
[----:B------:R-:W-:Y:S02]  /*4810*/  HMUL2 R9, R9, R13 ;  /* 0x0000000d09097232 */ /* 0x000fe40000000000 */
[----:B------:R-:W-:Y:S02]  /*4820*/  HMUL2 R10, R10, R14 ;  /* 0x0000000e0a0a7232 */ /* 0x000fe40000000000 */
[----:B------:R-:W-:Y:S01]  /*4830*/  HMUL2 R11, R11, R15 ;  /* 0x0000000f0b0b7232 */ /* 0x000fe20000000000 */
[C---:B---3--:R-:W5:Y:S01]  /*4840*/  HMMA.16816.F32 R72, R60.reuse, R48, RZ ;  /* 0x000000303c48723c */ /* 0x048f6200000018ff */
[----:B------:R-:W-:Y:S07]  /*4850*/  LDSM.16.MT88.4 R12, [R2+0x2800] ;  /* 0x00280000020c783b */ /* 0x000fee0000004200 */
[C---:B------:R-:W5:Y:S08]  /*4860*/  HMMA.16816.F32 R28, R60.reuse, R32, RZ ;  /* 0x000000203c1c723c */ /* 0x040f7000000018ff */
[C---:B------:R-:W5:Y:S08]  /*4870*/  HMMA.16816.F32 R40, R60.reuse, R8, RZ ;  /* 0x000000083c28723c */ /* 0x040f7000000018ff */
[----:B------:R-:W5:Y:S01]  /*4880*/  HMMA.16816.F32 R60, R60, R10, RZ ;  /* 0x0000000a3c3c723c */ /* 0x000f6200000018ff */
[----:B----4-:R-:W-:-:S02]  /*4890*/  HMUL2 R80, R44, R52 ;  /* 0x000000342c507232 */ /* 0x010fc40000000000 */
[----:B------:R-:W-:-:S05]  /*48a0*/  HMUL2 R81, R45, R53 ;  /* 0x000000352d517232 */ /* 0x000fca0000000000 */
[C---:B------:R-:W5:Y:S01]  /*48b0*/  HMMA.16816.F32 R48, R56.reuse, R48, RZ ;  /* 0x000000303830723c */ /* 0x040f6200000018ff */
[----:B------:R-:W-:Y:S02]  /*48c0*/  HMUL2 R86, R46, R54 ;  /* 0x000000362e567232 */ /* 0x000fe40000000000 */
[----:B------:R-:W-:Y:S02]  /*48d0*/  HMUL2 R87, R47, R55 ;  /* 0x000000372f577232 */ /* 0x000fe40000000000 */
[----:B-1----:R-:W-:Y:S01]  /*48e0*/  HMUL2 R16, R20, R16 ;  /* 0x0000001014107232 */ /* 0x002fe20000000000 */
[----:B------:R-:W-:Y:S02]  /*48f0*/  LDSM.16.MT88.4 R44, [R5+0x3800] ;  /* 0x00380000052c783b */ /* 0x000fe40000004200 */
[----:B------:R-:W5:Y:S01]  /*4900*/  HMMA.16816.F32 R32, R56, R32, RZ ;  /* 0x000000203820723c */ /* 0x000f6200000018ff */
[----:B------:R-:W-:Y:S01]  /*4910*/  HMUL2 R17, R21, R17 ;  /* 0x0000001115117232 */ /* 0x000fe20000000000 */
[----:B------:R-:W-:Y:S01]  /*4920*/  LDSM.16.MT88.4 R52, [R5+0x2800] ;  /* 0x002800000534783b */ /* 0x000fe20000004200 */
[----:B------:R-:W-:-:S05]  /*4930*/  HMUL2 R78, R22, R18 ;  /* 0x00000012164e7232 */ /* 0x000fca0000000000 */
[C---:B------:R-:W5:Y:S01]  /*4940*/  HMMA.16816.F32 R24, R56.reuse, R8, RZ ;  /* 0x000000083818723c */ /* 0x040f6200000018ff */
[----:B------:R-:W-:Y:S02]  /*4950*/  HMUL2 R79, R23, R19 ;  /* 0x00000013174f7232 */ /* 0x000fe40000000000 */
[----:B------:R-:W-:Y:S05]  /*4960*/  LDSM.16.MT88.4 R20, [R2+0x3c00] ;  /* 0x003c00000214783b */ /* 0x000fea0000004200 */
[----:B------:R5:W5:Y:S02]  /*4970*/  HMMA.16816.F32 R56, R56, R10, RZ ;  /* 0x0000000a3838723c */ /* 0x000b6400000018ff */
[----:B-----5:R-:W1:Y:S06]  /*4980*/  LDSM.16.MT88.4 R8, [R2+0x3800] ;  /* 0x003800000208783b */ /* 0x020e6c0000004200 */
        /* <DEDUP_REMOVED lines=12> */
[----:B-----5:R-:W-:Y:S01]  /*4a50*/  LDSM.16.M88.4 R56, [R93] ;  /* 0x000000005d38783b */ /* 0x020fe20000000200 */
[----:B------:R-:W-:-:S04]  /*4a60*/  HMUL2 R44, R44, R52 ;  /* 0x000000342c2c7232 */ /* 0x000fc80000000000 */
[----:B------:R-:W-:Y:S02]  /*4a70*/  HMUL2 R78, R10, R14 ;  /* 0x0000000e0a4e7232 */ /* 0x000fe40000000000 */
[----:B------:R-:W-:Y:S02]  /*4a80*/  HMUL2 R79, R11, R15 ;  /* 0x0000000f0b4f7232 */ /* 0x000fe40000000000 */
[----:B------:R-:W-:Y:S01]  /*4a90*/  LDSM.16.MT88.4 R8, [R5+0x3c00] ;  /* 0x003c00000508783b */ /* 0x000fe20000004200 */
[----:B------:R-:W-:-:S03]  /*4aa0*/  HMUL2 R45, R45, R53 ;  /* 0x000000352d2d7232 */ /* 0x000fc60000000000 */
[----:B------:R-:W3:Y:S01]  /*4ab0*/  LDSM.16.MT88.4 R12, [R5+0x2c00] ;  /* 0x002c0000050c783b */ /* 0x000ee20000004200 */
[----:B------:R-:W-:Y:S02]  /*4ac0*/  HMUL2 R46, R46, R54 ;  /* 0x000000362e2e7232 */ /* 0x000fe40000000000 */
[----:B------:R-:W-:Y:S01]  /*4ad0*/  HMUL2 R47, R47, R55 ;  /* 0x000000372f2f7232 */ /* 0x000fe20000000000 */
        /* <DEDUP_REMOVED lines=23> */
[C---:B------:R-:W5:Y:S08]  /*4c50*/  HMMA.16816.F32 R24, R44.reuse, R8, R24 ;  /* 0x000000082c18723c */ /* 0x040f700000001818 */
[----:B------:R5:W5:Y:S02]  /*4c60*/  HMMA.16816.F32 R64, R44, R10, R64 ;  /* 0x0000000a2c40723c */ /* 0x000b640000001840 */
        /* <DEDUP_REMOVED lines=206> */
[----:B------:R-:W2:Y:S04]  /*5950*/  LDSM.16.M88.4 R8, [R3] ;  /* 0x000000000308783b */ /* 0x000ea80000000200 */
[----:B------:R-:W-:Y:S04]  /*5960*/  LDSM.16.MT88.4 R12, [R5+0x3000] ;  /* 0x00300000050c783b */ /* 0x000fe80000004200 */
[----:B------:R-:W3:Y:S04]  /*5970*/  LDSM.16.MT88.4 R24, [R5+0x2000] ;  /* 0x002000000518783b */ /* 0x000ee80000004200 */
[----:B------:R-:W-:Y:S04]  /*5980*/  LDSM.16.MT88.4 R48, [R2+0x3400] ;  /* 0x003400000230783b */ /* 0x000fe80000004200 */
[----:B------:R-:W4:Y:S04]  /*5990*/  LDSM.16.MT88.4 R44, [R2+0x2400] ;  /* 0x00240000022c783b */ /* 0x000f280000004200 */
[----:B------:R-:W-:Y:S04]  /*59a0*/  LDSM.16.M88.4 R64, [R3+0x1000] ;  /* 0x001000000340783b */ /* 0x000fe80000000200 */
[----:B------:R-:W-:Y:S04]  /*59b0*/  LDSM.16.MT88.4 R36, [R5+0x3400] ;  /* 0x003400000524783b */ /* 0x000fe80000004200 */
[----:B------:R-:W4:Y:S04]  /*59c0*/  LDSM.16.MT88.4 R40, [R5+0x2400] ;  /* 0x002400000528783b */ /* 0x000f280000004200 */
[----:B------:R-:W-:Y:S01]  /*59d0*/  LDSM.16.M88.4 R68, [R4+0x1000] ;  /* 0x001000000444783b */ /* 0x000fe20000000200 */
[----:B-1----:R-:W-:-:S03]  /*59e0*/  HMUL2 R28, R16, R20 ;  /* 0x00000014101c7232 */ /* 0x002fc60000000000 */
[----:B------:R-:W-:Y:S01]  /*59f0*/  LDSM.16.MT88.4 R56, [R2+0x3800] ;  /* 0x003800000238783b */ /* 0x000fe20000004200 */
[----:B------:R-:W-:Y:S02]  /*5a00*/  HMUL2 R29, R17, R21 ;  /* 0x00000015111d7232 */ /* 0x000fe40000000000 */
[----:B------:R-:W-:Y:S01]  /*5a10*/  HMUL2 R52, R18, R22 ;  /* 0x0000001612347232 */ /* 0x000fe20000000000 */
[----:B------:R-:W-:Y:S01]  /*5a20*/  LDSM.16.MT88.4 R72, [R5+0x2800] ;  /* 0x002800000548783b */ /* 0x000fe20000004200 */
[----:B------:R-:W-:-:S03]  /*5a30*/  HMUL2 R53, R19, R23 ;  /* 0x0000001713357232 */ /* 0x000fc60000000000 */
[----:B------:R-:W1:Y:S04]  /*5a40*/  LDSM.16.M88.4 R16, [R4] ;  /* 0x000000000410783b */ /* 0x000e680000000200 */
[C---:B--2---:R-:W5:Y:S01]  /*5a50*/  HMMA.16816.F32 R32, R8.reuse, R52, RZ ;  /* 0x000000340820723c */ /* 0x044f6200000018ff */
[----:B---3--:R-:W-:Y:S01]  /*5a60*/  HMUL2 R12, R12, R24 ;  /* 0x000000180c0c7232 */ /* 0x008fe20000000000 */
[----:B------:R-:W-:Y:S01]  /*5a70*/  LDSM.16.MT88.4 R96, [R2+0x2c00] ;  /* 0x002c00000260783b */ /* 0x000fe20000004200 */
[----:B------:R-:W-:Y:S02]  /*5a80*/  HMUL2 R13, R13, R25 ;  /* 0x000000190d0d7232 */ /* 0x000fe40000000000 */
[----:B------:R-:W-:Y:S02]  /*5a90*/  HMUL2 R54, R14, R26 ;  /* 0x0000001a0e367232 */ /* 0x000fe40000000000 */
[----:B------:R-:W-:Y:S01]  /*5aa0*/  HMUL2 R55, R15, R27 ;  /* 0x0000001b0f377232 */ /* 0x000fe20000000000 */
[----:B------:R-:W-:Y:S01]  /*5ab0*/  HMMA.16816.F32 R60, R8, R28, RZ ;  /* 0x0000001c083c723c */ /* 0x000fe200000018ff */
[----:B----4-:R-:W-:-:S02]  /*5ac0*/  HMUL2 R80, R50, R46 ;  /* 0x0000002e32507232 */ /* 0x010fc40000000000 */
[----:B------:R-:W-:-:S05]  /*5ad0*/  HMUL2 R81, R51, R47 ;  /* 0x0000002f33517232 */ /* 0x000fca0000000000 */
[----:B------:R-:W5:Y:S01]  /*5ae0*/  HMMA.16816.F32 R20, R8, R12, RZ ;  /* 0x0000000c0814723c */ /* 0x000f6200000018ff */
[----:B------:R-:W-:Y:S02]  /*5af0*/  HMUL2 R78, R48, R44 ;  /* 0x0000002c304e7232 */ /* 0x000fe40000000000 */
[----:B------:R-:W-:Y:S02]  /*5b00*/  HMUL2 R79, R49, R45 ;  /* 0x0000002d314f7232 */ /* 0x000fe40000000000 */
[----:B------:R-:W-:Y:S01]  /*5b10*/  HMUL2 R36, R36, R40 ;  /* 0x0000002824247232 */ /* 0x000fe20000000000 */
[----:B------:R-:W-:Y:S02]  /*5b20*/  LDSM.16.M88.4 R44, [R92] ;  /* 0x000000005c2c783b */ /* 0x000fe40000000200 */
[C---:B------:R-:W-:Y:S08]  /*5b30*/  HMMA.16816.F32 R28, R64.reuse, R28, RZ ;  /* 0x0000001c401c723c */ /* 0x040ff000000018ff */
[C---:B------:R-:W-:Y:S08]  /*5b40*/  HMMA.16816.F32 R24, R64.reuse, R52, RZ ;  /* 0x000000344018723c */ /* 0x040ff000000018ff */
[----:B------:R-:W-:Y:S08]  /*5b50*/  HMMA.16816.F32 R12, R64, R12, RZ ;  /* 0x0000000c400c723c */ /* 0x000ff000000018ff */
[-C--:B------:R-:W5:Y:S08]  /*5b60*/  HMMA.16816.F32 R8, R8, R54.reuse, RZ ;  /* 0x000000360808723c */ /* 0x080f7000000018ff */
[----:B------:R5:W5:Y:S02]  /*5b70*/  HMMA.16816.F32 R64, R64, R54, RZ ;  /* 0x000000364040723c */ /* 0x000b6400000018ff */
[----:B-----5:R-:W-:Y:S06]  /*5b80*/  LDSM.16.MT88.4 R52, [R2+0x2800] ;  /* 0x002800000234783b */ /* 0x020fec0000004200 */
[----:B-1----:R5:W-:Y:S02]  /*5b90*/  HMMA.16816.F32 R48, R16, R80, R32 ;  /* 0x000000501030723c */ /* 0x002be40000001820 */
[----:B-----5:R-:W1:Y:S01]  /*5ba0*/  LDSM.16.MT88.4 R32, [R5+0x3800] ;  /* 0x003800000520783b */ /* 0x020e620000004200 */
[----:B------:R-:W-:-:S02]  /*5bb0*/  HMUL2 R37, R37, R41 ;  /* 0x0000002925257232 */ /* 0x000fc40000000000 */
[----:B------:R-:W-:Y:S02]  /*5bc0*/  HMUL2 R38, R38, R42 ;  /* 0x0000002a26267232 */ /* 0x000fe40000000000 */
[----:B------:R-:W-:Y:S02]  /*5bd0*/  HMUL2 R39, R39, R43 ;  /* 0x0000002b27277232 */ /* 0x000fe40000000000 */
[----:B------:R-:W2:Y:S01]  /*5be0*/  LDSM.16.M88.4 R40, [R92+0x1000] ;  /* 0x001000005c28783b */ /* 0x000ea20000000200 */
[C---:B------:R-:W5:Y:S08]  /*5bf0*/  HMMA.16816.F32 R20, R16.reuse, R36, R20 ;  /* 0x000000241014723c */ /* 0x040f700000001814 */
[----:B------:R-:W5:Y:S08]  /*5c00*/  HMMA.16816.F32 R8, R16, R38, R8 ;  /* 0x000000261008723c */ /* 0x000f700000001808 */
[C---:B------:R-:W5:Y:S08]  /*5c10*/  HMMA.16816.F32 R12, R68.reuse, R36, R12 ;  /* 0x00000024440c723c */ /* 0x040f70000000180c */
[----:B------:R5:W5:Y:S02]  /*5c20*/  HMMA.16816.F32 R64, R68, R38, R64 ;  /* 0x000000264440723c */ /* 0x000b640000001840 */
[----:B-----5:R-:W-:Y:S06]  /*5c30*/  LDSM.16.M88.4 R36, [R93] ;  /* 0x000000005d24783b */ /* 0x020fec0000000200 */
[----:B------:R5:W5:Y:S02]  /*5c40*/  HMMA.16816.F32 R60, R16, R78, R60 ;  /* 0x0000004e103c723c */ /* 0x000b64000000183c */
[----:B-----5:R-:W3:Y:S01]  /*5c50*/  LDSM.16.MT88.4 R16, [R2+0x3c00] ;  /* 0x003c00000210783b */ /* 0x020ee20000004200 */
[----:B-1----:R-:W-:-:S05]  /*5c60*/  HMUL2 R32, R32, R72 ;  /* 0x0000004820207232 */ /* 0x002fca0000000000 */
[----:B------:R5:W5:Y:S01]  /*5c70*/  HMMA.16816.F32 R28, R68, R78, R28 ;  /* 0x0000004e441c723c */ /* 0x000b62000000181c */
[----:B------:R-:W-:Y:S02]  /*5c80*/  HMUL2 R33, R33, R73 ;  /* 0x0000004921217232 */ /* 0x000fe40000000000 */
[----:B------:R-:W-:-:S04]  /*5c90*/  HMUL2 R34, R34, R74 ;  /* 0x0000004a22227232 */ /* 0x000fc80000000000 */
[----:B-----5:R-:W-:Y:S01]  /*5ca0*/  HMUL2 R78, R56, R52 ;  /* 0x00000034384e7232 */ /* 0x020fe20000000000 */
[----:B------:R5:W5:Y:S01]  /*5cb0*/  HMMA.16816.F32 R24, R68, R80, R24 ;  /* 0x000000504418723c */ /* 0x000b620000001818 */
[----:B------:R-:W-:Y:S02]  /*5cc0*/  HMUL2 R79, R57, R53 ;  /* 0x00000035394f7232 */ /* 0x000fe40000000000 */
[----:B------:R-:W-:-:S04]  /*5cd0*/  HMUL2 R35, R35, R75 ;  /* 0x0000004b23237232 */ /* 0x000fc80000000000 */
[----:B-----5:R-:W-:Y:S02]  /*5ce0*/  HMUL2 R68, R58, R54 ;  /* 0x000000363a447232 */ /* 0x020fe40000000000 */
[----:B------:R-:W-:Y:S02]  /*5cf0*/  HMUL2 R69, R59, R55 ;  /* 0x000000373b457232 */ /* 0x000fe40000000000 */
[----:B------:R-:W-:Y:S04]  /*5d00*/  LDSM.16.MT88.4 R52, [R5+0x3c00] ;  /* 0x003c00000534783b */ /* 0x000fe80000004200 */
[----:B------:R-:W1:Y:S01]  /*5d10*/  LDSM.16.MT88.4 R56, [R5+0x2c00] ;  /* 0x002c00000538783b */ /* 0x000e620000004200 */
        /* <DEDUP_REMOVED lines=9> */
[----:B---3--:R-:W-:-:S02]  /*5db0*/  HMUL2 R16, R16, R96 ;  /* 0x0000006010107232 */ /* 0x008fc40000000000 */
[----:B------:R-:W-:Y:S02]  /*5dc0*/  HMUL2 R17, R17, R97 ;  /* 0x0000006111117232 */ /* 0x000fe40000000000 */
[----:B------:R-:W-:Y:S02]  /*5dd0*/  HMUL2 R18, R18, R98 ;  /* 0x0000006212127232 */ /* 0x000fe40000000000 */
[----:B------:R-:W-:Y:S02]  /*5de0*/  HMUL2 R19, R19, R99 ;  /* 0x0000006313137232 */ /* 0x000fe40000000000 */
[----:B-1----:R-:W-:Y:S02]  /*5df0*/  HMUL2 R52, R52, R56 ;  /* 0x0000003834347232 */ /* 0x002fe40000000000 */
        /* <DEDUP_REMOVED lines=67> */
[----:B------:R-:W-:-:S04]  /*6230*/  DEPBAR.LE SB0, 0x0 ;  /* 0x000080000000791a */ /* 0x000fc80000000000 */
[----:B------:R-:W-:Y:S06]  /*6240*/  BAR.SYNC 0x0 ;  /* 0x0000000000007b1d */ /* 0x000fec0000000000 */
[----:B------:R-:W-:-:S04]  /*6250*/  DEPBAR.LE SB0, 0x0 ;  /* 0x000080000000791a */ /* 0x000fc80000000000 */
[----:B------:R-:W-:Y:S06]  /*6260*/  BAR.SYNC 0x0 ;  /* 0x0000000000007b1d */ /* 0x000fec0000000000 */
[----:B------:R-:W-:Y:S05]  /*6270*/  EXIT ;  /* 0x000000000000794d */ /* 0x000fea0003800000 */
.L_x_0:
[----:B------:R-:W-:-:S00]  /*6280*/  BRA `(.L_x_0) ;  /* 0xfffffff000007947 */ /* 0x000fc0000383ffff */
[----:B------:R-:W-:-:S00]  /*6290*/  NOP ;  /* 0x0000000000007918 */ /* 0x000fc00000000000 */
        /* <DEDUP_REMOVED lines=14> */
.L_x_1:


//--------------------- .nv.shared.recompute_w_u_fwd_kernel --------------------------
	.section	.nv.shared.recompute_w_u_fwd_kernel,"aw",@nobits
	.align	16
